// auto-generated by cutlass_sweep.gemm — config: {"arch": "sm_90", "cluster_m": 1, "cluster_n": 1, "dtype": "bf16", "dtype_b": "bf16", "layout": "nt", "stages": 0, "tile_k": 32, "tile_m": 128, "tile_n": 64}
#include "cutlass/cutlass.h"
#include "cutlass/gemm/collective/collective_builder.hpp"
#include "cutlass/gemm/device/gemm_universal_adapter.h"
#include "cutlass/gemm/kernel/gemm_universal.hpp"
#include "cutlass/epilogue/collective/collective_builder.hpp"

using ElemA = cutlass::bfloat16_t;
using ElemB = cutlass::bfloat16_t;
using ElemCD = cutlass::bfloat16_t;
using Acc  = float;
using TileShape    = cute::Shape<cute::_128, cute::_64, cute::_32>;
using ClusterShape = cute::Shape<cute::_1, cute::_1, cute::_1>;

using CollectiveEpilogue = typename cutlass::epilogue::collective::CollectiveBuilder<
    cutlass::arch::Sm90, cutlass::arch::OpClassTensorOp,
    TileShape, ClusterShape,
    cutlass::epilogue::collective::EpilogueTileAuto,
    Acc, Acc,
    ElemCD, cutlass::layout::RowMajor, 128 / cutlass::sizeof_bits<ElemCD>::value,
    ElemCD, cutlass::layout::RowMajor, 128 / cutlass::sizeof_bits<ElemCD>::value,
    cutlass::epilogue::collective::EpilogueScheduleAuto
  >::CollectiveOp;

using CollectiveMainloop = typename cutlass::gemm::collective::CollectiveBuilder<
    cutlass::arch::Sm90, cutlass::arch::OpClassTensorOp,
    ElemA, cutlass::layout::RowMajor, 128 / cutlass::sizeof_bits<ElemA>::value,
    ElemB, cutlass::layout::ColumnMajor, 128 / cutlass::sizeof_bits<ElemB>::value,
    Acc,
    TileShape, ClusterShape,
    cutlass::gemm::collective::StageCountAutoCarveout<static_cast<int>(sizeof(typename CollectiveEpilogue::SharedStorage))>,
    cutlass::gemm::collective::KernelScheduleAuto
  >::CollectiveOp;

using GemmKernel = cutlass::gemm::kernel::GemmUniversal<
    cute::Shape<int,int,int,int>,
    CollectiveMainloop,
    CollectiveEpilogue
>;
using Gemm = cutlass::gemm::device::GemmUniversalAdapter<GemmKernel>;

// Force the device kernel symbol into the cubin without needing a host main.
auto* _anchor = &cutlass::device_kernel<GemmKernel>;


// ===== COMPILED SASS (sm_90a) =====

	.target	sm_90a

	.elftype	@"ET_EXEC"


//--------------------- .note.nv.tkinfo           --------------------------
	.section	.note.nv.tkinfo,"",@"SHT_NOTE"
	.sectionflags	@"SHF_NOTE_NV_TKINFO"
	.tkinfo
        /*0018*/ 	.word	0x00000002
        /*0030*/ 	.string	""
        /*0030*/ 	.string	"ptxas"
        /*0030*/ 	.string	"Cuda compilation tools, release 13.0, V13.0.88"
        /*0030*/ 	.string	"Build cuda_13.0.r13.0/compiler.36424714_0"
        /*0030*/ 	.string	"-arch sm_90a -m 64 "



//--------------------- .note.nv.cuinfo           --------------------------
	.section	.note.nv.cuinfo,"",@"SHT_NOTE"
	.sectionflags	@"SHF_NOTE_NV_CUINFO"
        /*0018*/ 	.short	0x0002
        /*001a*/ 	.short	0x005a
        /*001c*/ 	.short	0x0082
	.zero		2


//--------------------- .nv.info                  --------------------------
	.section	.nv.info,"",@"SHT_CUDA_INFO"
	.align	4


	//----- nvinfo : EIATTR_REGCOUNT
	.align		4
        /*0000*/ 	.byte	0x04, 0x2f
        /*0002*/ 	.short	(.L_15 - .L_14)
	.align		4
.L_14:
        /*0004*/ 	.word	index@(_ZN7cutlass13device_kernelINS_4gemm6kernel13GemmUniversalIN4cute5tupleIJiiiiEEENS1_10collective13CollectiveMmaINS1_34MainloopSm90TmaGmmaWarpSpecializedILi18ENS5_IJNS4_1CILi1EEESB_SB_EEENS1_35KernelTmaWarpSpecializedCooperativeEEENS5_IJNSA_ILi128EEENSA_ILi64EEENSA_ILi32EEEEEENS_10bfloat16_tENS5_IJlSB_lEEESJ_SK_NS4_8TiledMMAINS4_8MMA_AtomIJNS4_4SM904GMMA27MMA_64x64x16_F32BF16BF16_SSILNSO_5MajorE0ELSQ_0ELNSO_7ScaleInE1ELSR_1EEEEEENS4_6LayoutINS5_IJNSA_ILi2EEESB_SB_EEENS5_IJSB_NSA_ILi0EEESX_EEEEENS5_IJNS4_10UnderscoreES10_S10_EEEEENS4_13SM90_TMA_LOADENS4_14ComposedLayoutINS4_7SwizzleILi2ELi4ELi3EEENS4_18smem_ptr_flag_bitsILi16EEENSU_INS5_IJNSA_ILi8EEESH_EEENS5_IJSH_SB_EEEEEEEvNS4_8identityES13_S1D_vS1E_EENS_8epilogue10collective6detail29Sm90TmaWarpSpecializedAdapterINS1H_15DefaultEpilogueISJ_SK_SK_NS1G_6thread17LinearCombinationISJ_Li1EffLNS1L_9ScaleType4KindE0ELNS_15FloatRoundStyleE2ESJ_EENS1_15EpilogueDefaultEEEEEvvEEEEvNT_6ParamsE)
        /*0008*/ 	.word	0x000000a8


	//----- nvinfo : EIATTR_FRAME_SIZE
	.align		4
.L_15:
        /*000c*/ 	.byte	0x04, 0x11
        /*000e*/ 	.short	(.L_17 - .L_16)
	.align		4
.L_16:
        /*0010*/ 	.word	index@(_ZN7cutlass13device_kernelINS_4gemm6kernel13GemmUniversalIN4cute5tupleIJiiiiEEENS1_10collective13CollectiveMmaINS1_34MainloopSm90TmaGmmaWarpSpecializedILi18ENS5_IJNS4_1CILi1EEESB_SB_EEENS1_35KernelTmaWarpSpecializedCooperativeEEENS5_IJNSA_ILi128EEENSA_ILi64EEENSA_ILi32EEEEEENS_10bfloat16_tENS5_IJlSB_lEEESJ_SK_NS4_8TiledMMAINS4_8MMA_AtomIJNS4_4SM904GMMA27MMA_64x64x16_F32BF16BF16_SSILNSO_5MajorE0ELSQ_0ELNSO_7ScaleInE1ELSR_1EEEEEENS4_6LayoutINS5_IJNSA_ILi2EEESB_SB_EEENS5_IJSB_NSA_ILi0EEESX_EEEEENS5_IJNS4_10UnderscoreES10_S10_EEEEENS4_13SM90_TMA_LOADENS4_14ComposedLayoutINS4_7SwizzleILi2ELi4ELi3EEENS4_18smem_ptr_flag_bitsILi16EEENSU_INS5_IJNSA_ILi8EEESH_EEENS5_IJSH_SB_EEEEEEEvNS4_8identityES13_S1D_vS1E_EENS_8epilogue10collective6detail29Sm90TmaWarpSpecializedAdapterINS1H_15DefaultEpilogueISJ_SK_SK_NS1G_6thread17LinearCombinationISJ_Li1EffLNS1L_9ScaleType4KindE0ELNS_15FloatRoundStyleE2ESJ_EENS1_15EpilogueDefaultEEEEEvvEEEEvNT_6ParamsE)
        /*0014*/ 	.word	0x00000000


	//----- nvinfo : EIATTR_MIN_STACK_SIZE
	.align		4
.L_17:
        /*0018*/ 	.byte	0x04, 0x12
        /*001a*/ 	.short	(.L_19 - .L_18)
	.align		4
.L_18:
        /*001c*/ 	.word	index@(_ZN7cutlass13device_kernelINS_4gemm6kernel13GemmUniversalIN4cute5tupleIJiiiiEEENS1_10collective13CollectiveMmaINS1_34MainloopSm90TmaGmmaWarpSpecializedILi18ENS5_IJNS4_1CILi1EEESB_SB_EEENS1_35KernelTmaWarpSpecializedCooperativeEEENS5_IJNSA_ILi128EEENSA_ILi64EEENSA_ILi32EEEEEENS_10bfloat16_tENS5_IJlSB_lEEESJ_SK_NS4_8TiledMMAINS4_8MMA_AtomIJNS4_4SM904GMMA27MMA_64x64x16_F32BF16BF16_SSILNSO_5MajorE0ELSQ_0ELNSO_7ScaleInE1ELSR_1EEEEEENS4_6LayoutINS5_IJNSA_ILi2EEESB_SB_EEENS5_IJSB_NSA_ILi0EEESX_EEEEENS5_IJNS4_10UnderscoreES10_S10_EEEEENS4_13SM90_TMA_LOADENS4_14ComposedLayoutINS4_7SwizzleILi2ELi4ELi3EEENS4_18smem_ptr_flag_bitsILi16EEENSU_INS5_IJNSA_ILi8EEESH_EEENS5_IJSH_SB_EEEEEEEvNS4_8identityES13_S1D_vS1E_EENS_8epilogue10collective6detail29Sm90TmaWarpSpecializedAdapterINS1H_15DefaultEpilogueISJ_SK_SK_NS1G_6thread17LinearCombinationISJ_Li1EffLNS1L_9ScaleType4KindE0ELNS_15FloatRoundStyleE2ESJ_EENS1_15EpilogueDefaultEEEEEvvEEEEvNT_6ParamsE)
        /*0020*/ 	.word	0x00000000
.L_19:


//--------------------- .nv.compat                --------------------------
	.section	.nv.compat,"",@"SHT_CUDA_COMPAT_INFO"
	.align	4
        /*0000*/ 	.byte	0x02, 0x09, 0x01, 0x00, 0x02, 0x02, 0x04, 0x00, 0x02, 0x05, 0x05, 0x00, 0x03, 0x07, 0x01, 0x01
        /*0010*/ 	.byte	0x02, 0x03, 0x01, 0x00, 0x02, 0x06, 0x01, 0x00, 0x04, 0x0b, 0x08, 0x00, 0x00, 0x00, 0x00, 0x00
        /*0020*/ 	.byte	0x00, 0x00, 0x00, 0x00


//--------------------- .nv.info._ZN7cutlass13device_kernelINS_4gemm6kernel13GemmUniversalIN4cute5tupleIJiiiiEEENS1_10collective13CollectiveMmaINS1_34MainloopSm90TmaGmmaWarpSpecializedILi18ENS5_IJNS4_1CILi1EEESB_SB_EEENS1_35KernelTmaWarpSpecializedCooperativeEEENS5_IJNSA_ILi128EEENSA_ILi64EEENSA_ILi32EEEEEENS_10bfloat16_tENS5_IJlSB_lEEESJ_SK_NS4_8TiledMMAINS4_8MMA_AtomIJNS4_4SM904GMMA27MMA_64x64x16_F32BF16BF16_SSILNSO_5MajorE0ELSQ_0ELNSO_7ScaleInE1ELSR_1EEEEEENS4_6LayoutINS5_IJNSA_ILi2EEESB_SB_EEENS5_IJSB_NSA_ILi0EEESX_EEEEENS5_IJNS4_10UnderscoreES10_S10_EEEEENS4_13SM90_TMA_LOADENS4_14ComposedLayoutINS4_7SwizzleILi2ELi4ELi3EEENS4_18smem_ptr_flag_bitsILi16EEENSU_INS5_IJNSA_ILi8EEESH_EEENS5_IJSH_SB_EEEEEEEvNS4_8identityES13_S1D_vS1E_EENS_8epilogue10collective6detail29Sm90TmaWarpSpecializedAdapterINS1H_15DefaultEpilogueISJ_SK_SK_NS1G_6thread17LinearCombinationISJ_Li1EffLNS1L_9ScaleType4KindE0ELNS_15FloatRoundStyleE2ESJ_EENS1_15EpilogueDefaultEEEEEvvEEEEvNT_6ParamsE --------------------------
	.section	.nv.info._ZN7cutlass13device_kernelINS_4gemm6kernel13GemmUniversalIN4cute5tupleIJiiiiEEENS1_10collective13CollectiveMmaINS1_34MainloopSm90TmaGmmaWarpSpecializedILi18ENS5_IJNS4_1CILi1EEESB_SB_EEENS1_35KernelTmaWarpSpecializedCooperativeEEENS5_IJNSA_ILi128EEENSA_ILi64EEENSA_ILi32EEEEEENS_10bfloat16_tENS5_IJlSB_lEEESJ_SK_NS4_8TiledMMAINS4_8MMA_AtomIJNS4_4SM904GMMA27MMA_64x64x16_F32BF16BF16_SSILNSO_5MajorE0ELSQ_0ELNSO_7ScaleInE1ELSR_1EEEEEENS4_6LayoutINS5_IJNSA_ILi2EEESB_SB_EEENS5_IJSB_NSA_ILi0EEESX_EEEEENS5_IJNS4_10UnderscoreES10_S10_EEEEENS4_13SM90_TMA_LOADENS4_14ComposedLayoutINS4_7SwizzleILi2ELi4ELi3EEENS4_18smem_ptr_flag_bitsILi16EEENSU_INS5_IJNSA_ILi8EEESH_EEENS5_IJSH_SB_EEEEEEEvNS4_8identityES13_S1D_vS1E_EENS_8epilogue10collective6detail29Sm90TmaWarpSpecializedAdapterINS1H_15DefaultEpilogueISJ_SK_SK_NS1G_6thread17LinearCombinationISJ_Li1EffLNS1L_9ScaleType4KindE0ELNS_15FloatRoundStyleE2ESJ_EENS1_15EpilogueDefaultEEEEEvvEEEEvNT_6ParamsE,"",@"SHT_CUDA_INFO"
	.sectionflags	@""
	.align	4


	//----- nvinfo : EIATTR_CUDA_API_VERSION
	.align		4
        /*0000*/ 	.byte	0x04, 0x37
        /*0002*/ 	.short	(.L_21 - .L_20)
.L_20:
        /*0004*/ 	.word	0x00000082


	//----- nvinfo : EIATTR_KPARAM_INFO
	.align		4
.L_21:
        /*0008*/ 	.byte	0x04, 0x17
        /*000a*/ 	.short	(.L_23 - .L_22)
.L_22:
        /*000c*/ 	.word	0x00000000
        /*0010*/ 	.short	0x0000
        /*0012*/ 	.short	0x0070
        /*0014*/ 	.byte	0x00, 0xf0, 0x01, 0x10


	//----- nvinfo : EIATTR_SPARSE_MMA_MASK
	.align		4
.L_23:
        /*0018*/ 	.byte	0x03, 0x50
        /*001a*/ 	.short	0x0000


	//----- nvinfo : EIATTR_MAXREG_COUNT
	.align		4
        /*001c*/ 	.byte	0x03, 0x1b
        /*001e*/ 	.short	0x00a8


	//----- nvinfo : EIATTR_NUM_BARRIERS
	.align		4
        /*0020*/ 	.byte	0x02, 0x4c
        /*0022*/ 	.byte	0x01
	.zero		1


	//----- nvinfo : EIATTR_EXTERNS
	.align		4
        /*0024*/ 	.byte	0x04, 0x0f
        /*0026*/ 	.short	(.L_25 - .L_24)


	//   ....[0]....
	.align		4
.L_24:
        /*0028*/ 	.word	index@(__assertfail)


	//----- nvinfo : EIATTR_MERCURY_ISA_VERSION
	.align		4
.L_25:
        /*002c*/ 	.byte	0x03, 0x5f
        /*002e*/ 	.short	0x0101


	//----- nvinfo : EIATTR_INT_WARP_WIDE_INSTR_OFFSETS
	.align		4
        /*0030*/ 	.byte	0x04, 0x31
        /*0032*/ 	.short	(.L_27 - .L_26)


	//   ....[0]....
.L_26:
        /*0034*/ 	.word	0x000005a0


	//   ....[1]....
        /*0038*/ 	.word	0x000005d0


	//   ....[2]....
        /*003c*/ 	.word	0x000006b0


	//----- nvinfo : EIATTR_COOP_GROUP_MASK_REGIDS
	.align		4
.L_27:
        /*0040*/ 	.byte	0x04, 0x29
        /*0042*/ 	.short	(.L_29 - .L_28)


	//   ....[0]....
.L_28:
        /*0044*/ 	.word	0xffffffff


	//   ....[1]....
        /*0048*/ 	.word	0xffffffff


	//   ....[2]....
        /*004c*/ 	.word	0xffffffff


	//   ....[3]....
        /*0050*/ 	.word	0xffffffff


	//   ....[4]....
        /*0054*/ 	.word	0xffffffff


	//----- nvinfo : EIATTR_COOP_GROUP_INSTR_OFFSETS
	.align		4
.L_29:
        /*0058*/ 	.byte	0x04, 0x28
        /*005a*/ 	.short	(.L_31 - .L_30)


	//   ....[0]....
.L_30:
        /*005c*/ 	.word	0x00000060


	//   ....[1]....
        /*0060*/ 	.word	0x00000070


	//   ....[2]....
        /*0064*/ 	.word	0x00000130


	//   ....[3]....
        /*0068*/ 	.word	0x000004b0


	//   ....[4]....
        /*006c*/ 	.word	0x00001160


	//----- nvinfo : EIATTR_REG_RECONFIG
	.align		4
.L_31:
        /*0070*/ 	.byte	0x01, 0x54
	.zero		2


	//----- nvinfo : EIATTR_SYSCALL_OFFSETS
	.align		4
        /*0074*/ 	.byte	0x04, 0x46
        /*0076*/ 	.short	(.L_33 - .L_32)


	//   ....[0]....
.L_32:
        /*0078*/ 	.word	0x00001320


	//----- nvinfo : EIATTR_MBARRIER_INSTR_OFFSETS
	.align		4
.L_33:
        /*007c*/ 	.byte	0x04, 0x39
        /*007e*/ 	.short	(.L_35 - .L_34)


	//   ....[0]....
.L_34:
        /*0080*/ 	.word	0x00000250
        /*0084*/ 	.word	0x000000ff
        /*0088*/ 	.word	0x00000000
        /*008c*/ 	.short	0x0100
        /*008e*/ 	.byte	0x08
	.zero		1


	//   ....[1]....
        /*0090*/ 	.word	0x00000260
        /*0094*/ 	.word	0x000000ff
        /*0098*/ 	.word	0x00000090
        /*009c*/ 	.short	0x0100
        /*009e*/ 	.byte	0x08
	.zero		1


	//   ....[2]....
        /*00a0*/ 	.word	0x00000270
        /*00a4*/ 	.word	0x000000ff
        /*00a8*/ 	.word	0x00000008
        /*00ac*/ 	.short	0x0100
        /*00ae*/ 	.byte	0x08
	.zero		1


	//   ....[3]....
        /*00b0*/ 	.word	0x00000280
        /*00b4*/ 	.word	0x000000ff
        /*00b8*/ 	.word	0x00000098
        /*00bc*/ 	.short	0x0100
        /*00be*/ 	.byte	0x08
	.zero		1


	//   ....[4]....
        /*00c0*/ 	.word	0x00000290
        /*00c4*/ 	.word	0x000000ff
        /*00c8*/ 	.word	0x00000010
        /*00cc*/ 	.short	0x0100
        /*00ce*/ 	.byte	0x08
	.zero		1


	//   ....[5]....
        /*00d0*/ 	.word	0x000002a0
        /*00d4*/ 	.word	0x000000ff
        /*00d8*/ 	.word	0x000000a0
        /*00dc*/ 	.short	0x0100
        /*00de*/ 	.byte	0x08
	.zero		1


	//   ....[6]....
        /*00e0*/ 	.word	0x000002b0
        /*00e4*/ 	.word	0x000000ff
        /*00e8*/ 	.word	0x00000018
        /*00ec*/ 	.short	0x0100
        /*00ee*/ 	.byte	0x08
	.zero		1


	//   ....[7]....
        /*00f0*/ 	.word	0x000002c0
        /*00f4*/ 	.word	0x000000ff
        /*00f8*/ 	.word	0x000000a8
        /*00fc*/ 	.short	0x0100
        /*00fe*/ 	.byte	0x08
	.zero		1


	//   ....[8]....
        /*0100*/ 	.word	0x000002d0
        /*0104*/ 	.word	0x000000ff
        /*0108*/ 	.word	0x00000020
        /*010c*/ 	.short	0x0100
        /*010e*/ 	.byte	0x08
	.zero		1


	//   ....[9]....
        /*0110*/ 	.word	0x000002e0
        /*0114*/ 	.word	0x000000ff
        /*0118*/ 	.word	0x000000b0
        /*011c*/ 	.short	0x0100
        /*011e*/ 	.byte	0x08
	.zero		1


	//   ....[10]....
        /*0120*/ 	.word	0x000002f0
        /*0124*/ 	.word	0x000000ff
        /*0128*/ 	.word	0x00000028
        /*012c*/ 	.short	0x0100
        /*012e*/ 	.byte	0x08
	.zero		1


	//   ....[11]....
        /*0130*/ 	.word	0x00000300
        /*0134*/ 	.word	0x000000ff
        /*0138*/ 	.word	0x000000b8
        /*013c*/ 	.short	0x0100
        /*013e*/ 	.byte	0x08
	.zero		1


	//   ....[12]....
        /*0140*/ 	.word	0x00000310
        /*0144*/ 	.word	0x000000ff
        /*0148*/ 	.word	0x00000030
        /*014c*/ 	.short	0x0100
        /*014e*/ 	.byte	0x08
	.zero		1


	//   ....[13]....
        /*0150*/ 	.word	0x00000320
        /*0154*/ 	.word	0x000000ff
        /*0158*/ 	.word	0x000000c0
        /*015c*/ 	.short	0x0100
        /*015e*/ 	.byte	0x08
	.zero		1


	//   ....[14]....
        /*0160*/ 	.word	0x00000330
        /*0164*/ 	.word	0x000000ff
        /*0168*/ 	.word	0x00000038
        /*016c*/ 	.short	0x0100
        /*016e*/ 	.byte	0x08
	.zero		1


	//   ....[15]....
        /*0170*/ 	.word	0x00000340
        /*0174*/ 	.word	0x000000ff
        /*0178*/ 	.word	0x000000c8
        /*017c*/ 	.short	0x0100
        /*017e*/ 	.byte	0x08
	.zero		1


	//   ....[16]....
        /*0180*/ 	.word	0x00000350
        /*0184*/ 	.word	0x000000ff
        /*0188*/ 	.word	0x00000040
        /*018c*/ 	.short	0x0100
        /*018e*/ 	.byte	0x08
	.zero		1


	//   ....[17]....
        /*0190*/ 	.word	0x00000360
        /*0194*/ 	.word	0x000000ff
        /*0198*/ 	.word	0x000000d0
        /*019c*/ 	.short	0x0100
        /*019e*/ 	.byte	0x08
	.zero		1


	//   ....[18]....
        /*01a0*/ 	.word	0x00000370
        /*01a4*/ 	.word	0x000000ff
        /*01a8*/ 	.word	0x00000048
        /*01ac*/ 	.short	0x0100
        /*01ae*/ 	.byte	0x08
	.zero		1


	//   ....[19]....
        /*01b0*/ 	.word	0x00000380
        /*01b4*/ 	.word	0x000000ff
        /*01b8*/ 	.word	0x000000d8
        /*01bc*/ 	.short	0x0100
        /*01be*/ 	.byte	0x08
	.zero		1


	//   ....[20]....
        /*01c0*/ 	.word	0x00000390
        /*01c4*/ 	.word	0x000000ff
        /*01c8*/ 	.word	0x00000050
        /*01cc*/ 	.short	0x0100
        /*01ce*/ 	.byte	0x08
	.zero		1


	//   ....[21]....
        /*01d0*/ 	.word	0x000003a0
        /*01d4*/ 	.word	0x000000ff
        /*01d8*/ 	.word	0x000000e0
        /*01dc*/ 	.short	0x0100
        /*01de*/ 	.byte	0x08
	.zero		1


	//   ....[22]....
        /*01e0*/ 	.word	0x000003b0
        /*01e4*/ 	.word	0x000000ff
        /*01e8*/ 	.word	0x00000058
        /*01ec*/ 	.short	0x0100
        /*01ee*/ 	.byte	0x08
	.zero		1


	//   ....[23]....
        /*01f0*/ 	.word	0x000003c0
        /*01f4*/ 	.word	0x000000ff
        /*01f8*/ 	.word	0x000000e8
        /*01fc*/ 	.short	0x0100
        /*01fe*/ 	.byte	0x08
	.zero		1


	//   ....[24]....
        /*0200*/ 	.word	0x000003d0
        /*0204*/ 	.word	0x000000ff
        /*0208*/ 	.word	0x00000060
        /*020c*/ 	.short	0x0100
        /*020e*/ 	.byte	0x08
	.zero		1


	//   ....[25]....
        /*0210*/ 	.word	0x000003e0
        /*0214*/ 	.word	0x000000ff
        /*0218*/ 	.word	0x000000f0
        /*021c*/ 	.short	0x0100
        /*021e*/ 	.byte	0x08
	.zero		1


	//   ....[26]....
        /*0220*/ 	.word	0x000003f0
        /*0224*/ 	.word	0x000000ff
        /*0228*/ 	.word	0x00000068
        /*022c*/ 	.short	0x0100
        /*022e*/ 	.byte	0x08
	.zero		1


	//   ....[27]....
        /*0230*/ 	.word	0x00000400
        /*0234*/ 	.word	0x000000ff
        /*0238*/ 	.word	0x000000f8
        /*023c*/ 	.short	0x0100
        /*023e*/ 	.byte	0x08
	.zero		1


	//   ....[28]....
        /*0240*/ 	.word	0x00000410
        /*0244*/ 	.word	0x000000ff
        /*0248*/ 	.word	0x00000070
        /*024c*/ 	.short	0x0100
        /*024e*/ 	.byte	0x08
	.zero		1


	//   ....[29]....
        /*0250*/ 	.word	0x00000420
        /*0254*/ 	.word	0x000000ff
        /*0258*/ 	.word	0x00000100
        /*025c*/ 	.short	0x0100
        /*025e*/ 	.byte	0x08
	.zero		1


	//   ....[30]....
        /*0260*/ 	.word	0x00000430
        /*0264*/ 	.word	0x000000ff
        /*0268*/ 	.word	0x00000078
        /*026c*/ 	.short	0x0100
        /*026e*/ 	.byte	0x08
	.zero		1


	//   ....[31]....
        /*0270*/ 	.word	0x00000440
        /*0274*/ 	.word	0x000000ff
        /*0278*/ 	.word	0x00000108
        /*027c*/ 	.short	0x0100
        /*027e*/ 	.byte	0x08
	.zero		1


	//   ....[32]....
        /*0280*/ 	.word	0x00000450
        /*0284*/ 	.word	0x000000ff
        /*0288*/ 	.word	0x00000080
        /*028c*/ 	.short	0x0100
        /*028e*/ 	.byte	0x08
	.zero		1


	//   ....[33]....
        /*0290*/ 	.word	0x00000460
        /*0294*/ 	.word	0x000000ff
        /*0298*/ 	.word	0x00000110
        /*029c*/ 	.short	0x0100
        /*029e*/ 	.byte	0x08
	.zero		1


	//   ....[34]....
        /*02a0*/ 	.word	0x00000470
        /*02a4*/ 	.word	0x000000ff
        /*02a8*/ 	.word	0x00000088
        /*02ac*/ 	.short	0x0100
        /*02ae*/ 	.byte	0x08
	.zero		1


	//   ....[35]....
        /*02b0*/ 	.word	0x00000480
        /*02b4*/ 	.word	0x000000ff
        /*02b8*/ 	.word	0x00000118
        /*02bc*/ 	.short	0x0100
        /*02be*/ 	.byte	0x08
	.zero		1


	//   ....[36]....
        /*02c0*/ 	.word	0x00000720
        /*02c4*/ 	.word	0x000000ff
        /*02c8*/ 	.word	0x00000130
        /*02cc*/ 	.short	0x0100
        /*02ce*/ 	.byte	0x06
	.zero		1


	//   ....[37]....
        /*02d0*/ 	.word	0x00000780
        /*02d4*/ 	.word	0x000000ff
        /*02d8*/ 	.word	0x00000138
        /*02dc*/ 	.short	0x0100
        /*02de*/ 	.byte	0x06
	.zero		1


	//   ....[38]....
        /*02e0*/ 	.word	0x000013a0
        /*02e4*/ 	.word	0x00000003
        /*02e8*/ 	.word	0x00000000
        /*02ec*/ 	.short	0x010a
        /*02ee*/ 	.byte	0x3f
	.zero		1


	//   ....[39]....
        /*02f0*/ 	.word	0x000013e0
        /*02f4*/ 	.word	0x00000003
        /*02f8*/ 	.word	0x00000000
        /*02fc*/ 	.short	0x010a
        /*02fe*/ 	.byte	0x3f
	.zero		1


	//   ....[40]....
        /*0300*/ 	.word	0x00001680
        /*0304*/ 	.word	0x000000ff
        /*0308*/ 	.word	0x00000000
        /*030c*/ 	.short	0x010a
        /*030e*/ 	.byte	0x04
	.zero		1


	//   ....[41]....
        /*0310*/ 	.word	0x000016c0
        /*0314*/ 	.word	0x000000ff
        /*0318*/ 	.word	0x00000000
        /*031c*/ 	.short	0x010a
        /*031e*/ 	.byte	0x04
	.zero		1


	//   ....[42]....
        /*0320*/ 	.word	0x00001820
        /*0324*/ 	.word	0x000000ff
        /*0328*/ 	.word	0x00000000
        /*032c*/ 	.short	0x0101
        /*032e*/ 	.byte	0x04
	.zero		1


	//   ....[43]....
        /*0330*/ 	.word	0x00001a20
        /*0334*/ 	.word	0x000000ff
        /*0338*/ 	.word	0x00000000
        /*033c*/ 	.short	0x0101
        /*033e*/ 	.byte	0x06
	.zero		1


	//   ....[44]....
        /*0340*/ 	.word	0x00004fb0
        /*0344*/ 	.word	0x0000000e
        /*0348*/ 	.word	0x00000090
        /*034c*/ 	.short	0x010a
        /*034e*/ 	.byte	0x3f
	.zero		1


	//   ....[45]....
        /*0350*/ 	.word	0x00005330
        /*0354*/ 	.word	0x00000006
        /*0358*/ 	.word	0x00000138
        /*035c*/ 	.short	0x0101
        /*035e*/ 	.byte	0x3f
	.zero		1


	//   ....[46]....
        /*0360*/ 	.word	0x00005a60
        /*0364*/ 	.word	0x00000007
        /*0368*/ 	.word	0x00000000
        /*036c*/ 	.short	0x010a
        /*036e*/ 	.byte	0x3f
	.zero		1


	//   ....[47]....
        /*0370*/ 	.word	0x00005ae0
        /*0374*/ 	.word	0x00000009
        /*0378*/ 	.word	0x00000000
        /*037c*/ 	.short	0x010a
        /*037e*/ 	.byte	0x3f
	.zero		1


	//   ....[48]....
        /*0380*/ 	.word	0x00005b70
        /*0384*/ 	.word	0x00000006
        /*0388*/ 	.word	0x00000000
        /*038c*/ 	.short	0x010a
        /*038e*/ 	.byte	0x3f
	.zero		1


	//   ....[49]....
        /*0390*/ 	.word	0x00005c00
        /*0394*/ 	.word	0x00000009
        /*0398*/ 	.word	0x00000000
        /*039c*/ 	.short	0x010a
        /*039e*/ 	.byte	0x3f
	.zero		1


	//   ....[50]....
        /*03a0*/ 	.word	0x00005c90
        /*03a4*/ 	.word	0x00000006
        /*03a8*/ 	.word	0x00000000
        /*03ac*/ 	.short	0x010a
        /*03ae*/ 	.byte	0x3f
	.zero		1


	//   ....[51]....
        /*03b0*/ 	.word	0x00005d20
        /*03b4*/ 	.word	0x00000009
        /*03b8*/ 	.word	0x00000000
        /*03bc*/ 	.short	0x010a
        /*03be*/ 	.byte	0x3f
	.zero		1


	//   ....[52]....
        /*03c0*/ 	.word	0x00005db0
        /*03c4*/ 	.word	0x00000006
        /*03c8*/ 	.word	0x00000000
        /*03cc*/ 	.short	0x010a
        /*03ce*/ 	.byte	0x3f
	.zero		1


	//   ....[53]....
        /*03d0*/ 	.word	0x00005e40
        /*03d4*/ 	.word	0x00000009
        /*03d8*/ 	.word	0x00000000
        /*03dc*/ 	.short	0x010a
        /*03de*/ 	.byte	0x3f
	.zero		1


	//   ....[54]....
        /*03e0*/ 	.word	0x00005ed0
        /*03e4*/ 	.word	0x00000006
        /*03e8*/ 	.word	0x00000000
        /*03ec*/ 	.short	0x010a
        /*03ee*/ 	.byte	0x3f
	.zero		1


	//   ....[55]....
        /*03f0*/ 	.word	0x00005f60
        /*03f4*/ 	.word	0x00000009
        /*03f8*/ 	.word	0x00000000
        /*03fc*/ 	.short	0x010a
        /*03fe*/ 	.byte	0x3f
	.zero		1


	//   ....[56]....
        /*0400*/ 	.word	0x00005ff0
        /*0404*/ 	.word	0x00000006
        /*0408*/ 	.word	0x00000000
        /*040c*/ 	.short	0x010a
        /*040e*/ 	.byte	0x3f
	.zero		1


	//   ....[57]....
        /*0410*/ 	.word	0x00006080
        /*0414*/ 	.word	0x00000009
        /*0418*/ 	.word	0x00000000
        /*041c*/ 	.short	0x010a
        /*041e*/ 	.byte	0x3f
	.zero		1


	//   ....[58]....
        /*0420*/ 	.word	0x00006110
        /*0424*/ 	.word	0x00000006
        /*0428*/ 	.word	0x00000000
        /*042c*/ 	.short	0x010a
        /*042e*/ 	.byte	0x3f
	.zero		1


	//   ....[59]....
        /*0430*/ 	.word	0x000061a0
        /*0434*/ 	.word	0x00000009
        /*0438*/ 	.word	0x00000000
        /*043c*/ 	.short	0x010a
        /*043e*/ 	.byte	0x3f
	.zero		1


	//   ....[60]....
        /*0440*/ 	.word	0x00006230
        /*0444*/ 	.word	0x00000006
        /*0448*/ 	.word	0x00000000
        /*044c*/ 	.short	0x010a
        /*044e*/ 	.byte	0x3f
	.zero		1


	//   ....[61]....
        /*0450*/ 	.word	0x000062c0
        /*0454*/ 	.word	0x00000009
        /*0458*/ 	.word	0x00000000
        /*045c*/ 	.short	0x010a
        /*045e*/ 	.byte	0x3f
	.zero		1


	//   ....[62]....
        /*0460*/ 	.word	0x00006350
        /*0464*/ 	.word	0x00000006
        /*0468*/ 	.word	0x00000000
        /*046c*/ 	.short	0x010a
        /*046e*/ 	.byte	0x3f
	.zero		1


	//   ....[63]....
        /*0470*/ 	.word	0x000063e0
        /*0474*/ 	.word	0x00000003
        /*0478*/ 	.word	0x00000000
        /*047c*/ 	.short	0x010a
        /*047e*/ 	.byte	0x3f
	.zero		1


	//   ....[64]....
        /*0480*/ 	.word	0x00006440
        /*0484*/ 	.word	0x00000003
        /*0488*/ 	.word	0x00000000
        /*048c*/ 	.short	0x010a
        /*048e*/ 	.byte	0x3f
	.zero		1


	//   ....[65]....
        /*0490*/ 	.word	0x000064a0
        /*0494*/ 	.word	0x00000004
        /*0498*/ 	.word	0x00000000
        /*049c*/ 	.short	0x010a
        /*049e*/ 	.byte	0x3f
	.zero		1


	//   ....[66]....
        /*04a0*/ 	.word	0x00006570
        /*04a4*/ 	.word	0x0000000e
        /*04a8*/ 	.word	0x00000090
        /*04ac*/ 	.short	0x010a
        /*04ae*/ 	.byte	0x3f
	.zero		1


	//   ....[67]....
        /*04b0*/ 	.word	0x00006640
        /*04b4*/ 	.word	0x00000007
        /*04b8*/ 	.word	0x00000000
        /*04bc*/ 	.short	0x010a
        /*04be*/ 	.byte	0x3f
	.zero		1


	//   ....[68]....
        /*04c0*/ 	.word	0x00006690
        /*04c4*/ 	.word	0x00000009
        /*04c8*/ 	.word	0x00000000
        /*04cc*/ 	.short	0x010a
        /*04ce*/ 	.byte	0x3f
	.zero		1


	//   ....[69]....
        /*04d0*/ 	.word	0x000066e0
        /*04d4*/ 	.word	0x00000006
        /*04d8*/ 	.word	0x00000000
        /*04dc*/ 	.short	0x010a
        /*04de*/ 	.byte	0x3f
	.zero		1


	//   ....[70]....
        /*04e0*/ 	.word	0x00006730
        /*04e4*/ 	.word	0x00000009
        /*04e8*/ 	.word	0x00000000
        /*04ec*/ 	.short	0x010a
        /*04ee*/ 	.byte	0x3f
	.zero		1


	//   ....[71]....
        /*04f0*/ 	.word	0x00006780
        /*04f4*/ 	.word	0x00000006
        /*04f8*/ 	.word	0x00000000
        /*04fc*/ 	.short	0x010a
        /*04fe*/ 	.byte	0x3f
	.zero		1


	//   ....[72]....
        /*0500*/ 	.word	0x000067d0
        /*0504*/ 	.word	0x00000009
        /*0508*/ 	.word	0x00000000
        /*050c*/ 	.short	0x010a
        /*050e*/ 	.byte	0x3f
	.zero		1


	//   ....[73]....
        /*0510*/ 	.word	0x00006820
        /*0514*/ 	.word	0x00000006
        /*0518*/ 	.word	0x00000000
        /*051c*/ 	.short	0x010a
        /*051e*/ 	.byte	0x3f
	.zero		1


	//   ....[74]....
        /*0520*/ 	.word	0x00006870
        /*0524*/ 	.word	0x00000009
        /*0528*/ 	.word	0x00000000
        /*052c*/ 	.short	0x010a
        /*052e*/ 	.byte	0x3f
	.zero		1


	//   ....[75]....
        /*0530*/ 	.word	0x000068c0
        /*0534*/ 	.word	0x00000006
        /*0538*/ 	.word	0x00000000
        /*053c*/ 	.short	0x010a
        /*053e*/ 	.byte	0x3f
	.zero		1


	//   ....[76]....
        /*0540*/ 	.word	0x00006910
        /*0544*/ 	.word	0x00000009
        /*0548*/ 	.word	0x00000000
        /*054c*/ 	.short	0x010a
        /*054e*/ 	.byte	0x3f
	.zero		1


	//   ....[77]....
        /*0550*/ 	.word	0x00006960
        /*0554*/ 	.word	0x00000006
        /*0558*/ 	.word	0x00000000
        /*055c*/ 	.short	0x010a
        /*055e*/ 	.byte	0x3f
	.zero		1


	//   ....[78]....
        /*0560*/ 	.word	0x000069b0
        /*0564*/ 	.word	0x00000009
        /*0568*/ 	.word	0x00000000
        /*056c*/ 	.short	0x010a
        /*056e*/ 	.byte	0x3f
	.zero		1


	//   ....[79]....
        /*0570*/ 	.word	0x00006a00
        /*0574*/ 	.word	0x00000006
        /*0578*/ 	.word	0x00000000
        /*057c*/ 	.short	0x010a
        /*057e*/ 	.byte	0x3f
	.zero		1


	//   ....[80]....
        /*0580*/ 	.word	0x00006a50
        /*0584*/ 	.word	0x00000009
        /*0588*/ 	.word	0x00000000
        /*058c*/ 	.short	0x010a
        /*058e*/ 	.byte	0x3f
	.zero		1


	//   ....[81]....
        /*0590*/ 	.word	0x00006aa0
        /*0594*/ 	.word	0x00000006
        /*0598*/ 	.word	0x00000000
        /*059c*/ 	.short	0x010a
        /*059e*/ 	.byte	0x3f
	.zero		1


	//   ....[82]....
        /*05a0*/ 	.word	0x00006af0
        /*05a4*/ 	.word	0x00000009
        /*05a8*/ 	.word	0x00000000
        /*05ac*/ 	.short	0x010a
        /*05ae*/ 	.byte	0x3f
	.zero		1


	//   ....[83]....
        /*05b0*/ 	.word	0x00006b40
        /*05b4*/ 	.word	0x00000006
        /*05b8*/ 	.word	0x00000000
        /*05bc*/ 	.short	0x010a
        /*05be*/ 	.byte	0x3f
	.zero		1


	//----- nvinfo : EIATTR_NUM_MBARRIERS
	.align		4
.L_35:
        /*05c0*/ 	.byte	0x03, 0x38
        /*05c2*/ 	.short	0x0026


	//----- nvinfo : EIATTR_EXIT_INSTR_OFFSETS
	.align		4
        /*05c4*/ 	.byte	0x04, 0x1c
        /*05c6*/ 	.short	(.L_37 - .L_36)


	//   ....[0]....
.L_36:
        /*05c8*/ 	.word	0x000007d0


	//   ....[1]....
        /*05cc*/ 	.word	0x00001090


	//   ....[2]....
        /*05d0*/ 	.word	0x00004620


	//   ....[3]....
        /*05d4*/ 	.word	0x00004c50


	//   ....[4]....
        /*05d8*/ 	.word	0x00006430


	//----- nvinfo : EIATTR_MAX_THREADS
	.align		4
.L_37:
        /*05dc*/ 	.byte	0x04, 0x05
        /*05de*/ 	.short	(.L_39 - .L_38)
.L_38:
        /*05e0*/ 	.word	0x00000180
        /*05e4*/ 	.word	0x00000001
        /*05e8*/ 	.word	0x00000001


	//----- nvinfo : EIATTR_CRS_STACK_SIZE
	.align		4
.L_39:
        /*05ec*/ 	.byte	0x04, 0x1e
        /*05ee*/ 	.short	(.L_41 - .L_40)
.L_40:
        /*05f0*/ 	.word	0x00000000


	//----- nvinfo : EIATTR_CBANK_PARAM_SIZE
	.align		4
.L_41:
        /*05f4*/ 	.byte	0x03, 0x19
        /*05f6*/ 	.short	0x0470


	//----- nvinfo : EIATTR_PARAM_CBANK
	.align		4
        /*05f8*/ 	.byte	0x04, 0x0a
        /*05fa*/ 	.short	(.L_43 - .L_42)
	.align		4
.L_42:
        /*05fc*/ 	.word	index@(.nv.constant0._ZN7cutlass13device_kernelINS_4gemm6kernel13GemmUniversalIN4cute5tupleIJiiiiEEENS1_10collective13CollectiveMmaINS1_34MainloopSm90TmaGmmaWarpSpecializedILi18ENS5_IJNS4_1CILi1EEESB_SB_EEENS1_35KernelTmaWarpSpecializedCooperativeEEENS5_IJNSA_ILi128EEENSA_ILi64EEENSA_ILi32EEEEEENS_10bfloat16_tENS5_IJlSB_lEEESJ_SK_NS4_8TiledMMAINS4_8MMA_AtomIJNS4_4SM904GMMA27MMA_64x64x16_F32BF16BF16_SSILNSO_5MajorE0ELSQ_0ELNSO_7ScaleInE1ELSR_1EEEEEENS4_6LayoutINS5_IJNSA_ILi2EEESB_SB_EEENS5_IJSB_NSA_ILi0EEESX_EEEEENS5_IJNS4_10UnderscoreES10_S10_EEEEENS4_13SM90_TMA_LOADENS4_14ComposedLayoutINS4_7SwizzleILi2ELi4ELi3EEENS4_18smem_ptr_flag_bitsILi16EEENSU_INS5_IJNSA_ILi8EEESH_EEENS5_IJSH_SB_EEEEEEEvNS4_8identityES13_S1D_vS1E_EENS_8epilogue10collective6detail29Sm90TmaWarpSpecializedAdapterINS1H_15DefaultEpilogueISJ_SK_SK_NS1G_6thread17LinearCombinationISJ_Li1EffLNS1L_9ScaleType4KindE0ELNS_15FloatRoundStyleE2ESJ_EENS1_15EpilogueDefaultEEEEEvvEEEEvNT_6ParamsE)
        /*0600*/ 	.short	0x0210
        /*0602*/ 	.short	0x0470


	//----- nvinfo : EIATTR_SW_WAR
	.align		4
.L_43:
        /*0604*/ 	.byte	0x04, 0x36
        /*0606*/ 	.short	(.L_45 - .L_44)
.L_44:
        /*0608*/ 	.word	0x00000008
.L_45:


//--------------------- .nv.callgraph             --------------------------
	.section	.nv.callgraph,"",@"SHT_CUDA_CALLGRAPH"
	.align	4
	.sectionentsize	8
	.align		4
        /*0000*/ 	.word	0x00000000
	.align		4
        /*0004*/ 	.word	0xffffffff
	.align		4
        /*0008*/ 	.word	index@(_ZN7cutlass13device_kernelINS_4gemm6kernel13GemmUniversalIN4cute5tupleIJiiiiEEENS1_10collective13CollectiveMmaINS1_34MainloopSm90TmaGmmaWarpSpecializedILi18ENS5_IJNS4_1CILi1EEESB_SB_EEENS1_35KernelTmaWarpSpecializedCooperativeEEENS5_IJNSA_ILi128EEENSA_ILi64EEENSA_ILi32EEEEEENS_10bfloat16_tENS5_IJlSB_lEEESJ_SK_NS4_8TiledMMAINS4_8MMA_AtomIJNS4_4SM904GMMA27MMA_64x64x16_F32BF16BF16_SSILNSO_5MajorE0ELSQ_0ELNSO_7ScaleInE1ELSR_1EEEEEENS4_6LayoutINS5_IJNSA_ILi2EEESB_SB_EEENS5_IJSB_NSA_ILi0EEESX_EEEEENS5_IJNS4_10UnderscoreES10_S10_EEEEENS4_13SM90_TMA_LOADENS4_14ComposedLayoutINS4_7SwizzleILi2ELi4ELi3EEENS4_18smem_ptr_flag_bitsILi16EEENSU_INS5_IJNSA_ILi8EEESH_EEENS5_IJSH_SB_EEEEEEEvNS4_8identityES13_S1D_vS1E_EENS_8epilogue10collective6detail29Sm90TmaWarpSpecializedAdapterINS1H_15DefaultEpilogueISJ_SK_SK_NS1G_6thread17LinearCombinationISJ_Li1EffLNS1L_9ScaleType4KindE0ELNS_15FloatRoundStyleE2ESJ_EENS1_15EpilogueDefaultEEEEEvvEEEEvNT_6ParamsE)
	.align		4
        /*000c*/ 	.word	index@(__assertfail)
	.align		4
        /*0010*/ 	.word	0x00000000
	.align		4
        /*0014*/ 	.word	0xfffffffe
	.align		4
        /*0018*/ 	.word	0x00000000
	.align		4
        /*001c*/ 	.word	0xfffffffd
	.align		4
        /*0020*/ 	.word	0x00000000
	.align		4
        /*0024*/ 	.word	0xfffffffc


//--------------------- .nv.constant4             --------------------------
	.section	.nv.constant4,"a",@progbits
	.align	8
	.align		8
.nv.constant4:
        /*0000*/ 	.dword	__assertfail
	.align		8
        /*0008*/ 	.dword	__unnamed_1
	.align		8
        /*0010*/ 	.dword	_ZN40_INTERNAL_22d3ae69_4_k_cu_d301063d_292764cuda3std3__45__cpo5beginE
	.align		8
        /*0018*/ 	.dword	_ZN40_INTERNAL_22d3ae69_4_k_cu_d301063d_292764cuda3std3__45__cpo3endE
	.align		8
        /*0020*/ 	.dword	_ZN40_INTERNAL_22d3ae69_4_k_cu_d301063d_292764cuda3std3__45__cpo6cbeginE
	.align		8
        /*0028*/ 	.dword	_ZN40_INTERNAL_22d3ae69_4_k_cu_d301063d_292764cuda3std3__45__cpo4cendE
	.align		8
        /*0030*/ 	.dword	_ZN40_INTERNAL_22d3ae69_4_k_cu_d301063d_292764cuda3std3__442_GLOBAL__N__22d3ae69_4_k_cu_d301063d_292766ignoreE
	.align		8
        /*0038*/ 	.dword	_ZN40_INTERNAL_22d3ae69_4_k_cu_d301063d_292764cuda3std3__419piecewise_constructE
	.align		8
        /*0040*/ 	.dword	_ZN40_INTERNAL_22d3ae69_4_k_cu_d301063d_292764cuda3std3__48in_placeE
	.align		8
        /*0048*/ 	.dword	_ZN40_INTERNAL_22d3ae69_4_k_cu_d301063d_292764cuda3std6ranges3__45__cpo4swapE
	.align		8
        /*0050*/ 	.dword	_ZN40_INTERNAL_22d3ae69_4_k_cu_d301063d_292764cuda3std6ranges3__45__cpo9iter_moveE
	.align		8
        /*0058*/ 	.dword	_ZN40_INTERNAL_22d3ae69_4_k_cu_d301063d_292764cute7productE
	.align		8
        /*0060*/ 	.dword	_ZN40_INTERNAL_22d3ae69_4_k_cu_d301063d_292764cute1_E
	.align		8
        /*0068*/ 	.dword	$str$22
	.align		8
        /*0070*/ 	.dword	$str$23


//--------------------- .text._ZN7cutlass13device_kernelINS_4gemm6kernel13GemmUniversalIN4cute5tupleIJiiiiEEENS1_10collective13CollectiveMmaINS1_34MainloopSm90TmaGmmaWarpSpecializedILi18ENS5_IJNS4_1CILi1EEESB_SB_EEENS1_35KernelTmaWarpSpecializedCooperativeEEENS5_IJNSA_ILi128EEENSA_ILi64EEENSA_ILi32EEEEEENS_10bfloat16_tENS5_IJlSB_lEEESJ_SK_NS4_8TiledMMAINS4_8MMA_AtomIJNS4_4SM904GMMA27MMA_64x64x16_F32BF16BF16_SSILNSO_5MajorE0ELSQ_0ELNSO_7ScaleInE1ELSR_1EEEEEENS4_6LayoutINS5_IJNSA_ILi2EEESB_SB_EEENS5_IJSB_NSA_ILi0EEESX_EEEEENS5_IJNS4_10UnderscoreES10_S10_EEEEENS4_13SM90_TMA_LOADENS4_14ComposedLayoutINS4_7SwizzleILi2ELi4ELi3EEENS4_18smem_ptr_flag_bitsILi16EEENSU_INS5_IJNSA_ILi8EEESH_EEENS5_IJSH_SB_EEEEEEEvNS4_8identityES13_S1D_vS1E_EENS_8epilogue10collective6detail29Sm90TmaWarpSpecializedAdapterINS1H_15DefaultEpilogueISJ_SK_SK_NS1G_6thread17LinearCombinationISJ_Li1EffLNS1L_9ScaleType4KindE0ELNS_15FloatRoundStyleE2ESJ_EENS1_15EpilogueDefaultEEEEEvvEEEEvNT_6ParamsE --------------------------
	.section	.text._ZN7cutlass13device_kernelINS_4gemm6kernel13GemmUniversalIN4cute5tupleIJiiiiEEENS1_10collective13CollectiveMmaINS1_34MainloopSm90TmaGmmaWarpSpecializedILi18ENS5_IJNS4_1CILi1EEESB_SB_EEENS1_35KernelTmaWarpSpecializedCooperativeEEENS5_IJNSA_ILi128EEENSA_ILi64EEENSA_ILi32EEEEEENS_10bfloat16_tENS5_IJlSB_lEEESJ_SK_NS4_8TiledMMAINS4_8MMA_AtomIJNS4_4SM904GMMA27MMA_64x64x16_F32BF16BF16_SSILNSO_5MajorE0ELSQ_0ELNSO_7ScaleInE1ELSR_1EEEEEENS4_6LayoutINS5_IJNSA_ILi2EEESB_SB_EEENS5_IJSB_NSA_ILi0EEESX_EEEEENS5_IJNS4_10UnderscoreES10_S10_EEEEENS4_13SM90_TMA_LOADENS4_14ComposedLayoutINS4_7SwizzleILi2ELi4ELi3EEENS4_18smem_ptr_flag_bitsILi16EEENSU_INS5_IJNSA_ILi8EEESH_EEENS5_IJSH_SB_EEEEEEEvNS4_8identityES13_S1D_vS1E_EENS_8epilogue10collective6detail29Sm90TmaWarpSpecializedAdapterINS1H_15DefaultEpilogueISJ_SK_SK_NS1G_6thread17LinearCombinationISJ_Li1EffLNS1L_9ScaleType4KindE0ELNS_15FloatRoundStyleE2ESJ_EENS1_15EpilogueDefaultEEEEEvvEEEEvNT_6ParamsE,"ax",@progbits
	.align	128
.text._ZN7cutlass13device_kernelINS_4gemm6kernel13GemmUniversalIN4cute5tupleIJiiiiEEENS1_10collective13CollectiveMmaINS1_34MainloopSm90TmaGmmaWarpSpecializedILi18ENS5_IJNS4_1CILi1EEESB_SB_EEENS1_35KernelTmaWarpSpecializedCooperativeEEENS5_IJNSA_ILi128EEENSA_ILi64EEENSA_ILi32EEEEEENS_10bfloat16_tENS5_IJlSB_lEEESJ_SK_NS4_8TiledMMAINS4_8MMA_AtomIJNS4_4SM904GMMA27MMA_64x64x16_F32BF16BF16_SSILNSO_5MajorE0ELSQ_0ELNSO_7ScaleInE1ELSR_1EEEEEENS4_6LayoutINS5_IJNSA_ILi2EEESB_SB_EEENS5_IJSB_NSA_ILi0EEESX_EEEEENS5_IJNS4_10UnderscoreES10_S10_EEEEENS4_13SM90_TMA_LOADENS4_14ComposedLayoutINS4_7SwizzleILi2ELi4ELi3EEENS4_18smem_ptr_flag_bitsILi16EEENSU_INS5_IJNSA_ILi8EEESH_EEENS5_IJSH_SB_EEEEEEEvNS4_8identityES13_S1D_vS1E_EENS_8epilogue10collective6detail29Sm90TmaWarpSpecializedAdapterINS1H_15DefaultEpilogueISJ_SK_SK_NS1G_6thread17LinearCombinationISJ_Li1EffLNS1L_9ScaleType4KindE0ELNS_15FloatRoundStyleE2ESJ_EENS1_15EpilogueDefaultEEEEEvvEEEEvNT_6ParamsE:
        .type           _ZN7cutlass13device_kernelINS_4gemm6kernel13GemmUniversalIN4cute5tupleIJiiiiEEENS1_10collective13CollectiveMmaINS1_34MainloopSm90TmaGmmaWarpSpecializedILi18ENS5_IJNS4_1CILi1EEESB_SB_EEENS1_35KernelTmaWarpSpecializedCooperativeEEENS5_IJNSA_ILi128EEENSA_ILi64EEENSA_ILi32EEEEEENS_10bfloat16_tENS5_IJlSB_lEEESJ_SK_NS4_8TiledMMAINS4_8MMA_AtomIJNS4_4SM904GMMA27MMA_64x64x16_F32BF16BF16_SSILNSO_5MajorE0ELSQ_0ELNSO_7ScaleInE1ELSR_1EEEEEENS4_6LayoutINS5_IJNSA_ILi2EEESB_SB_EEENS5_IJSB_NSA_ILi0EEESX_EEEEENS5_IJNS4_10UnderscoreES10_S10_EEEEENS4_13SM90_TMA_LOADENS4_14ComposedLayoutINS4_7SwizzleILi2ELi4ELi3EEENS4_18smem_ptr_flag_bitsILi16EEENSU_INS5_IJNSA_ILi8EEESH_EEENS5_IJSH_SB_EEEEEEEvNS4_8identityES13_S1D_vS1E_EENS_8epilogue10collective6detail29Sm90TmaWarpSpecializedAdapterINS1H_15DefaultEpilogueISJ_SK_SK_NS1G_6thread17LinearCombinationISJ_Li1EffLNS1L_9ScaleType4KindE0ELNS_15FloatRoundStyleE2ESJ_EENS1_15EpilogueDefaultEEEEEvvEEEEvNT_6ParamsE,@function
        .size           _ZN7cutlass13device_kernelINS_4gemm6kernel13GemmUniversalIN4cute5tupleIJiiiiEEENS1_10collective13CollectiveMmaINS1_34MainloopSm90TmaGmmaWarpSpecializedILi18ENS5_IJNS4_1CILi1EEESB_SB_EEENS1_35KernelTmaWarpSpecializedCooperativeEEENS5_IJNSA_ILi128EEENSA_ILi64EEENSA_ILi32EEEEEENS_10bfloat16_tENS5_IJlSB_lEEESJ_SK_NS4_8TiledMMAINS4_8MMA_AtomIJNS4_4SM904GMMA27MMA_64x64x16_F32BF16BF16_SSILNSO_5MajorE0ELSQ_0ELNSO_7ScaleInE1ELSR_1EEEEEENS4_6LayoutINS5_IJNSA_ILi2EEESB_SB_EEENS5_IJSB_NSA_ILi0EEESX_EEEEENS5_IJNS4_10UnderscoreES10_S10_EEEEENS4_13SM90_TMA_LOADENS4_14ComposedLayoutINS4_7SwizzleILi2ELi4ELi3EEENS4_18smem_ptr_flag_bitsILi16EEENSU_INS5_IJNSA_ILi8EEESH_EEENS5_IJSH_SB_EEEEEEEvNS4_8identityES13_S1D_vS1E_EENS_8epilogue10collective6detail29Sm90TmaWarpSpecializedAdapterINS1H_15DefaultEpilogueISJ_SK_SK_NS1G_6thread17LinearCombinationISJ_Li1EffLNS1L_9ScaleType4KindE0ELNS_15FloatRoundStyleE2ESJ_EENS1_15EpilogueDefaultEEEEEvvEEEEvNT_6ParamsE,(.L_x_159 - _ZN7cutlass13device_kernelINS_4gemm6kernel13GemmUniversalIN4cute5tupleIJiiiiEEENS1_10collective13CollectiveMmaINS1_34MainloopSm90TmaGmmaWarpSpecializedILi18ENS5_IJNS4_1CILi1EEESB_SB_EEENS1_35KernelTmaWarpSpecializedCooperativeEEENS5_IJNSA_ILi128EEENSA_ILi64EEENSA_ILi32EEEEEENS_10bfloat16_tENS5_IJlSB_lEEESJ_SK_NS4_8TiledMMAINS4_8MMA_AtomIJNS4_4SM904GMMA27MMA_64x64x16_F32BF16BF16_SSILNSO_5MajorE0ELSQ_0ELNSO_7ScaleInE1ELSR_1EEEEEENS4_6LayoutINS5_IJNSA_ILi2EEESB_SB_EEENS5_IJSB_NSA_ILi0EEESX_EEEEENS5_IJNS4_10UnderscoreES10_S10_EEEEENS4_13SM90_TMA_LOADENS4_14ComposedLayoutINS4_7SwizzleILi2ELi4ELi3EEENS4_18smem_ptr_flag_bitsILi16EEENSU_INS5_IJNSA_ILi8EEESH_EEENS5_IJSH_SB_EEEEEEEvNS4_8identityES13_S1D_vS1E_EENS_8epilogue10collective6detail29Sm90TmaWarpSpecializedAdapterINS1H_15DefaultEpilogueISJ_SK_SK_NS1G_6thread17LinearCombinationISJ_Li1EffLNS1L_9ScaleType4KindE0ELNS_15FloatRoundStyleE2ESJ_EENS1_15EpilogueDefaultEEEEEvvEEEEvNT_6ParamsE)
        .other          _ZN7cutlass13device_kernelINS_4gemm6kernel13GemmUniversalIN4cute5tupleIJiiiiEEENS1_10collective13CollectiveMmaINS1_34MainloopSm90TmaGmmaWarpSpecializedILi18ENS5_IJNS4_1CILi1EEESB_SB_EEENS1_35KernelTmaWarpSpecializedCooperativeEEENS5_IJNSA_ILi128EEENSA_ILi64EEENSA_ILi32EEEEEENS_10bfloat16_tENS5_IJlSB_lEEESJ_SK_NS4_8TiledMMAINS4_8MMA_AtomIJNS4_4SM904GMMA27MMA_64x64x16_F32BF16BF16_SSILNSO_5MajorE0ELSQ_0ELNSO_7ScaleInE1ELSR_1EEEEEENS4_6LayoutINS5_IJNSA_ILi2EEESB_SB_EEENS5_IJSB_NSA_ILi0EEESX_EEEEENS5_IJNS4_10UnderscoreES10_S10_EEEEENS4_13SM90_TMA_LOADENS4_14ComposedLayoutINS4_7SwizzleILi2ELi4ELi3EEENS4_18smem_ptr_flag_bitsILi16EEENSU_INS5_IJNSA_ILi8EEESH_EEENS5_IJSH_SB_EEEEEEEvNS4_8identityES13_S1D_vS1E_EENS_8epilogue10collective6detail29Sm90TmaWarpSpecializedAdapterINS1H_15DefaultEpilogueISJ_SK_SK_NS1G_6thread17LinearCombinationISJ_Li1EffLNS1L_9ScaleType4KindE0ELNS_15FloatRoundStyleE2ESJ_EENS1_15EpilogueDefaultEEEEEvvEEEEvNT_6ParamsE,@"STO_CUDA_ENTRY STV_DEFAULT"
_ZN7cutlass13device_kernelINS_4gemm6kernel13GemmUniversalIN4cute5tupleIJiiiiEEENS1_10collective13CollectiveMmaINS1_34MainloopSm90TmaGmmaWarpSpecializedILi18ENS5_IJNS4_1CILi1EEESB_SB_EEENS1_35KernelTmaWarpSpecializedCooperativeEEENS5_IJNSA_ILi128EEENSA_ILi64EEENSA_ILi32EEEEEENS_10bfloat16_tENS5_IJlSB_lEEESJ_SK_NS4_8TiledMMAINS4_8MMA_AtomIJNS4_4SM904GMMA27MMA_64x64x16_F32BF16BF16_SSILNSO_5MajorE0ELSQ_0ELNSO_7ScaleInE1ELSR_1EEEEEENS4_6LayoutINS5_IJNSA_ILi2EEESB_SB_EEENS5_IJSB_NSA_ILi0EEESX_EEEEENS5_IJNS4_10UnderscoreES10_S10_EEEEENS4_13SM90_TMA_LOADENS4_14ComposedLayoutINS4_7SwizzleILi2ELi4ELi3EEENS4_18smem_ptr_flag_bitsILi16EEENSU_INS5_IJNSA_ILi8EEESH_EEENS5_IJSH_SB_EEEEEEEvNS4_8identityES13_S1D_vS1E_EENS_8epilogue10collective6detail29Sm90TmaWarpSpecializedAdapterINS1H_15DefaultEpilogueISJ_SK_SK_NS1G_6thread17LinearCombinationISJ_Li1EffLNS1L_9ScaleType4KindE0ELNS_15FloatRoundStyleE2ESJ_EENS1_15EpilogueDefaultEEEEEvvEEEEvNT_6ParamsE:
[----:B------:R-:W0:Y:S01]  /*0000*/  LDC R1, c[0x0][0x28] ;  /* 0x00000a00ff017b82 */ /* 0x000e220000000800 */
[----:B------:R-:W1:Y:S01]  /*0010*/  S2R R18, SR_TID.X ;  /* 0x0000000000127919 */ /* 0x000e620000002100 */
[----:B------:R-:W-:Y:S01]  /*0020*/  ELECT P0, URZ, PT ;  /* 0x00000000003f782f */ /* 0x000fe20003800000 */
[----:B------:R-:W-:Y:S01]  /*0030*/  BSSY B0, `(.L_x_0) ;  /* 0x000000f000007945 */ /* 0x000fe20003800000 */
[--C-:B-1----:R-:W-:Y:S02]  /*0040*/  SHF.R.U32.HI R0, RZ, 0x5, R18.reuse ;  /* 0x00000005ff007819 */ /* 0x102fe40000011612 */
[----:B------:R-:W-:-:S03]  /*0050*/  SHF.R.U32.HI R22, RZ, 0x7, R18 ;  /* 0x00000007ff167819 */ /* 0x000fc60000011612 */
[----:B------:R-:W1:Y:S04]  /*0060*/  SHFL.IDX PT, R5, R0, RZ, 0x1f ;  /* 0x00001fff00057589 */ /* 0x000e6800000e0000 */
[----:B------:R2:W3:Y:S01]  /*0070*/  SHFL.IDX PT, R8, R22, RZ, 0x1f ;  /* 0x00001fff16087589 */ /* 0x0004e200000e0000 */
[----:B-1----:R-:W-:-:S13]  /*0080*/  ISETP.NE.OR P0, PT, R5, RZ, !P0 ;  /* 0x000000ff0500720c */ /* 0x002fda0004705670 */
[----:B0-23--:R-:W-:Y:S05]  /*0090*/  @P0 BRA `(.L_x_1) ;  /* 0x0000000000200947 */ /* 0x00dfea0003800000 */
[----:B------:R-:W-:Y:S02]  /*00a0*/  ULDC.64 UR4, c[0x0][0x198] ;  /* 0x0000660000047ab9 */ /* 0x000fe40000000a00 */
[----:B------:R-:W-:Y:S02]  /*00b0*/  UIADD3 UR6, UP0, UR4, 0xf0, URZ ;  /* 0x000000f004067890 */ /* 0x000fe4000ff1e03f */
[----:B------:R-:W-:Y:S02]  /*00c0*/  UIADD3 UR4, UP1, UR4, 0x1f0, URZ ;  /* 0x000001f004047890 */ /* 0x000fe4000ff3e03f */
[----:B------:R-:W-:Y:S02]  /*00d0*/  UIADD3.X UR7, URZ, UR5, URZ, UP0, !UPT ;  /* 0x000000053f077290 */ /* 0x000fe400087fe43f */
[----:B------:R-:W-:-:S07]  /*00e0*/  UIADD3.X UR5, URZ, UR5, URZ, UP1, !UPT ;  /* 0x000000053f057290 */ /* 0x000fce0008ffe43f */
[----:B------:R0:W-:Y:S02]  /*00f0*/  UTMACCTL.PF [UR6] ;  /* 0x00000000060079b9 */ /* 0x0001e40008040000 */
[----:B------:R0:W-:Y:S02]  /*0100*/  UTMACCTL.PF [UR4] ;  /* 0x00000000040079b9 */ /* 0x0001e40008040000 */
[----:B0-----:R-:W-:Y:S01]  /*0110*/  NOP ;  /* 0x0000000000007918 */ /* 0x001fe20000000000 */
.L_x_1:
[----:B------:R-:W-:Y:S05]  /*0120*/  BSYNC B0 ;  /* 0x0000000000007941 */ /* 0x000fea0003800000 */
.L_x_0:
[----:B------:R-:W0:Y:S02]  /*0130*/  SHFL.IDX PT, R2, R0, RZ, 0x1f ;  /* 0x00001fff00027589 */ /* 0x000e2400000e0000 */
[----:B0-----:R-:W-:-:S13]  /*0140*/  ISETP.NE.AND P0, PT, R2, RZ, PT ;  /* 0x000000ff0200720c */ /* 0x001fda0003f05270 */
[----:B------:R-:W-:Y:S05]  /*0150*/  @P0 BRA `(.L_x_2) ;  /* 0x0000000000d40947 */ /* 0x000fea0003800000 */
[----:B------:R-:W-:Y:S01]  /*0160*/  ELECT P0, URZ, PT ;  /* 0x00000000003f782f */ /* 0x000fe20003800000 */
[----:B------:R-:W-:-:S12]  /*0170*/  BSSY B0, `(.L_x_2) ;  /* 0x0000033000007945 */ /* 0x000fd80003800000 */
[----:B------:R-:W-:Y:S05]  /*0180*/  @!P0 BRA `(.L_x_3) ;  /* 0x0000000000c48947 */ /* 0x000fea0003800000 */
[----:B------:R-:W0:Y:S01]  /*0190*/  S2UR UR8, SR_CgaCtaId ;  /* 0x00000000000879c3 */ /* 0x000e220000008800 */
[----:B------:R-:W-:Y:S01]  /*01a0*/  UMOV UR4, 0x400 ;  /* 0x0000040000047882 */ /* 0x000fe20000000000 */
[----:B------:R-:W-:Y:S01]  /*01b0*/  UMOV UR5, 0x1 ;  /* 0x0000000100057882 */ /* 0x000fe20000000000 */
[----:B------:R-:W-:Y:S02]  /*01c0*/  UMOV UR6, 0x100 ;  /* 0x0000010000067882 */ /* 0x000fe40000000000 */
[----:B------:R-:W-:-:S04]  /*01d0*/  UIADD3 UR6, -UR6, 0x100000, URZ ;  /* 0x0010000006067890 */ /* 0x000fc8000fffe13f */
[----:B------:R-:W-:Y:S02]  /*01e0*/  USHF.L.U32 UR7, UR6, 0xb, URZ ;  /* 0x0000000b06077899 */ /* 0x000fe4000800063f */
[----:B------:R-:W-:Y:S02]  /*01f0*/  USHF.L.U32 UR6, UR6, 0x1, URZ ;  /* 0x0000000106067899 */ /* 0x000fe4000800063f */
[----:B0-----:R-:W-:Y:S02]  /*0200*/  ULEA UR8, UR8, UR4, 0x18 ;  /* 0x0000000408087291 */ /* 0x001fe4000f8ec03f */
[----:B------:R-:W-:-:S04]  /*0210*/  UIADD3 UR4, -UR5, 0x100000, URZ ;  /* 0x0010000005047890 */ /* 0x000fc8000fffe13f */
[----:B------:R-:W-:Y:S02]  /*0220*/  USHF.L.U32 UR5, UR4, 0xb, URZ ;  /* 0x0000000b04057899 */ /* 0x000fe4000800063f */
[----:B------:R-:W-:Y:S01]  /*0230*/  USHF.L.U32 UR4, UR4, 0x1, URZ ;  /* 0x0000000104047899 */ /* 0x000fe2000800063f */
[----:B------:R-:W0:Y:S11]  /*0240*/  FENCE.VIEW.ASYNC.S ;  /* 0x00000000000073c6 */ /* 0x000e360000000000 */
[----:B0-----:R0:W1:Y:S01]  /*0250*/  SYNCS.EXCH.64 URZ, [UR8], UR4 ;  /* 0x00000004083f75b2 */ /* 0x0010620008000100 */
[----:B------:R0:W2:Y:S01]  /*0260*/  SYNCS.EXCH.64 URZ, [UR8+0x90], UR6 ;  /* 0x00009006083f75b2 */ /* 0x0000a20008000100 */
[----:B------:R0:W3:Y:S01]  /*0270*/  SYNCS.EXCH.64 URZ, [UR8+0x8], UR4 ;  /* 0x00000804083f75b2 */ /* 0x0000e20008000100 */
[----:B------:R0:W4:Y:S01]  /*0280*/  SYNCS.EXCH.64 URZ, [UR8+0x98], UR6 ;  /* 0x00009806083f75b2 */ /* 0x0001220008000100 */
[----:B------:R0:W0:Y:S01]  /*0290*/  SYNCS.EXCH.64 URZ, [UR8+0x10], UR4 ;  /* 0x00001004083f75b2 */ /* 0x0000220008000100 */
        /* <DEDUP_REMOVED lines=31> */
[----:B-1234-:R-:W-:Y:S01]  /*0490*/  NOP ;  /* 0x0000000000007918 */ /* 0x01efe20000000000 */
.L_x_3:
[----:B0-----:R-:W-:Y:S05]  /*04a0*/  BSYNC B0 ;  /* 0x0000000000007941 */ /* 0x001fea0003800000 */
.L_x_2:
[----:B------:R-:W0:Y:S01]  /*04b0*/  SHFL.IDX PT, R0, R0, RZ, 0x1f ;  /* 0x00001fff00007589 */ /* 0x000e2200000e0000 */
[----:B------:R-:W-:Y:S01]  /*04c0*/  ELECT P0, URZ, PT ;  /* 0x00000000003f782f */ /* 0x000fe20003800000 */
[----:B------:R-:W1:Y:S01]  /*04d0*/  LDC R2, c[0x0][0x65c] ;  /* 0x00019700ff027b82 */ /* 0x000e620000000800 */
[----:B------:R-:W-:Y:S01]  /*04e0*/  SHF.R.S32.HI R6, RZ, 0x1f, R5 ;  /* 0x0000001fff067819 */ /* 0x000fe20000011405 */
[----:B------:R-:W2:Y:S01]  /*04f0*/  S2R R3, SR_CTAID.Y ;  /* 0x0000000000037919 */ /* 0x000ea20000002600 */
[----:B------:R-:W-:Y:S01]  /*0500*/  UMOV UR4, 0x20 ;  /* 0x0000002000047882 */ /* 0x000fe20000000000 */
[----:B------:R-:W-:Y:S01]  /*0510*/  ISETP.NE.AND P2, PT, R8, RZ, PT ;  /* 0x000000ff0800720c */ /* 0x000fe20003f45270 */
[----:B------:R-:W-:Y:S01]  /*0520*/  NOP ;  /* 0x0000000000007918 */ /* 0x000fe20000000000 */
[----:B------:R-:W3:Y:S01]  /*0530*/  S2R R4, SR_CTAID.X ;  /* 0x0000000000047919 */ /* 0x000ee20000002500 */
[----:B------:R-:W-:Y:S01]  /*0540*/  LEA.HI R6, R6, R5, RZ, 0x2 ;  /* 0x0000000506067211 */ /* 0x000fe200078f10ff */
[----:B------:R-:W-:Y:S01]  /*0550*/  NOP ;  /* 0x0000000000007918 */ /* 0x000fe20000000000 */
[----:B0-----:R-:W-:-:S02]  /*0560*/  ISETP.NE.OR P0, PT, R0, RZ, !P0 ;  /* 0x000000ff0000720c */ /* 0x001fc40004705670 */
[----:B-1----:R-:W-:-:S04]  /*0570*/  ISETP.NE.AND P3, PT, R2, 0x1, PT ;  /* 0x000000010200780c */ /* 0x002fc80003f65270 */
[----:B------:R-:W-:Y:S02]  /*0580*/  P2R R0, PR, RZ, 0x8 ;  /* 0x00000008ff007803 */ /* 0x000fe40000000000 */
[----:B------:R-:W-:-:S05]  /*0590*/  LOP3.LUT R0, R6, 0xfffffffc, RZ, 0xc0, !PT ;  /* 0xfffffffc06007812 */ /* 0x000fca00078ec0ff */
[----:B------:R-:W-:Y:S01]  /*05a0*/  VOTEU.ALL UP0, P0 ;  /* 0x00000000003f7886 */ /* 0x000fe20000000000 */
[----:B------:R-:W-:Y:S01]  /*05b0*/  IMAD.IADD R0, R5, 0x1, -R0 ;  /* 0x0000000105007824 */ /* 0x000fe200078e0a00 */
[----:B------:R-:W3:Y:S01]  /*05c0*/  @P3 LDC R17, c[0x0][0x10] ;  /* 0x00000400ff113b82 */ /* 0x000ee20000000800 */
[----:B------:R-:W-:Y:S01]  /*05d0*/  VOTEU.ALL UP1, P0 ;  /* 0x00000000003f7886 */ /* 0x000fe20000020000 */
[----:B--2---:R-:W-:Y:S01]  /*05e0*/  @P3 IMAD.MOV.U32 R6, RZ, RZ, R3 ;  /* 0x000000ffff063224 */ /* 0x004fe200078e0003 */
[----:B------:R-:W-:Y:S01]  /*05f0*/  @!UP0 UMOV UR6, 0x400 ;  /* 0x0000040000068882 */ /* 0x000fe20000000000 */
[----:B------:R-:W-:-:S04]  /*0600*/  @!UP0 UIADD3 UR4, -UR4, 0x100000, URZ ;  /* 0x0010000004048890 */ /* 0x000fc8000fffe13f */
[----:B------:R-:W-:Y:S02]  /*0610*/  @!UP0 USHF.L.U32 UR5, UR4, 0xb, URZ ;  /* 0x0000000b04058899 */ /* 0x000fe4000800063f */
[----:B------:R-:W-:Y:S01]  /*0620*/  @!UP0 USHF.L.U32 UR4, UR4, 0x1, URZ ;  /* 0x0000000104048899 */ /* 0x000fe2000800063f */
[----:B------:R-:W-:Y:S02]  /*0630*/  @P3 IMAD.MOV.U32 R7, RZ, RZ, RZ ;  /* 0x000000ffff073224 */ /* 0x000fe400078e00ff */
[----:B------:R-:W-:Y:S01]  /*0640*/  IMAD.MOV.U32 R5, RZ, RZ, RZ ;  /* 0x000000ffff057224 */ /* 0x000fe200078e00ff */
[----:B------:R-:W0:Y:S01]  /*0650*/  @!UP0 S2UR UR7, SR_CgaCtaId ;  /* 0x00000000000789c3 */ /* 0x000e220000008800 */
[----:B------:R-:W-:-:S07]  /*0660*/  @P3 IMAD.MOV.U32 R11, RZ, RZ, RZ ;  /* 0x000000ffff0b3224 */ /* 0x000fce00078e00ff */
[----:B------:R-:W1:Y:S01]  /*0670*/  @!P3 LDC R9, c[0x0][0xc] ;  /* 0x00000300ff09bb82 */ /* 0x000e620000000800 */
[----:B---3--:R-:W-:-:S04]  /*0680*/  @P3 IMAD.WIDE.U32 R16, R4, R17, R6 ;  /* 0x0000001104103225 */ /* 0x008fc800078e0006 */
[----:B------:R-:W-:Y:S01]  /*0690*/  @P3 IMAD.IADD R17, R17, 0x1, R11 ;  /* 0x0000000111113824 */ /* 0x000fe200078e020b */
[----:B0-----:R-:W-:Y:S01]  /*06a0*/  @!UP0 ULEA UR6, UR7, UR6, 0x18 ;  /* 0x0000000607068291 */ /* 0x001fe2000f8ec03f */
[----:B------:R-:W-:Y:S01]  /*06b0*/  VOTEU.ALL UP0, P0 ;  /* 0x00000000003f7886 */ /* 0x000fe20000000000 */
[----:B------:R-:W-:-:S04]  /*06c0*/  ISETP.NE.AND P0, PT, R0, 0x3, PT ;  /* 0x000000030000780c */ /* 0x000fc80003f05270 */
[----:B------:R-:W-:Y:S01]  /*06d0*/  ISETP.EQ.OR P0, PT, R0, RZ, !P0 ;  /* 0x000000ff0000720c */ /* 0x000fe20004702670 */
[----:B-1----:R-:W-:-:S03]  /*06e0*/  @!P3 IMAD.WIDE.U32 R6, R9, R3, R4 ;  /* 0x000000030906b225 */ /* 0x002fc600078e0004 */
[C---:B------:R-:W-:Y:S01]  /*06f0*/  ISETP.EQ.AND P0, PT, R8.reuse, RZ, P0 ;  /* 0x000000ff0800720c */ /* 0x040fe20000702270 */
[----:B------:R-:W-:Y:S01]  /*0700*/  VIADD R8, R8, 0xffffffff ;  /* 0xffffffff08087836 */ /* 0x000fe20000000000 */
[----:B------:R-:W0:Y:S02]  /*0710*/  FENCE.VIEW.ASYNC.S ;  /* 0x00000000000073c6 */ /* 0x000e240000000000 */
[----:B0-----:R0:W1:Y:S01]  /*0720*/  @!UP0 SYNCS.EXCH.64 URZ, [UR6+0x130], UR4 ;  /* 0x00013004063f85b2 */ /* 0x0010620008000100 */
[----:B------:R-:W-:Y:S01]  /*0730*/  @!P3 IMAD.MOV.U32 R16, RZ, RZ, R6 ;  /* 0x000000ffff10b224 */ /* 0x000fe200078e0006 */
[----:B------:R-:W-:Y:S01]  /*0740*/  SEL R19, RZ, 0x1, !P0 ;  /* 0x00000001ff137807 */ /* 0x000fe20004000000 */
[----:B------:R-:W-:Y:S01]  /*0750*/  @!P3 IMAD.MOV.U32 R17, RZ, RZ, R7 ;  /* 0x000000ffff11b224 */ /* 0x000fe200078e0007 */
[----:B------:R-:W-:-:S04]  /*0760*/  ISETP.GE.U32.AND P1, PT, R8, 0x2, PT ;  /* 0x000000020800780c */ /* 0x000fc80003f26070 */
[----:B------:R-:W-:Y:S01]  /*0770*/  SEL R19, R19, 0x2, P1 ;  /* 0x0000000213137807 */ /* 0x000fe20000800000 */
[----:B------:R0:W1:Y:S01]  /*0780*/  @!UP1 SYNCS.EXCH.64 URZ, [UR6+0x138], UR4 ;  /* 0x00013804063f95b2 */ /* 0x0000620008000100 */
[----:B------:R-:W-:Y:S01]  /*0790*/  NOP ;  /* 0x0000000000007918 */ /* 0x000fe20000000000 */
[----:B-1----:R-:W-:Y:S06]  /*07a0*/  BAR.SYNC.DEFER_BLOCKING 0x0 ;  /* 0x0000000000007b1d */ /* 0x002fec0000010000 */
[----:B------:R-:W-:Y:S05]  /*07b0*/  @!P2 BRA `(.L_x_4) ;  /* 0x0000003c009ca947 */ /* 0x000fea0003800000 */
[----:B------:R-:W-:-:S13]  /*07c0*/  ISETP.GT.U32.AND P0, PT, R8, 0x1, PT ;  /* 0x000000010800780c */ /* 0x000fda0003f04070 */
[----:B0-----:R-:W-:Y:S05]  /*07d0*/  @P0 EXIT ;  /* 0x000000000000094d */ /* 0x001fea0003800000 */
[----:B------:R-:W-:Y:S01]  /*07e0*/  ULDC.64 UR4, c[0x0][0x650] ;  /* 0x0001940000047ab9 */ /* 0x000fe20000000a00 */
[----:B------:R-:W-:Y:S01]  /*07f0*/  PRMT R0, RZ, 0x7610, R0 ;  /* 0x00007610ff007816 */ /* 0x000fe20000000000 */
[----:B------:R-:W-:Y:S01]  /*0800*/  IMAD.MOV.U32 R58, RZ, RZ, -0x1 ;  /* 0xffffffffff3a7424 */ /* 0x000fe200078e00ff */
[----:B------:R-:W-:Y:S01]  /*0810*/  ISETP.GE.U32.AND P0, PT, R16, UR4, PT ;  /* 0x0000000410007c0c */ /* 0x000fe2000bf06070 */
[----:B------:R-:W-:Y:S02]  /*0820*/  IMAD.MOV.U32 R59, RZ, RZ, -0x1 ;  /* 0xffffffffff3b7424 */ /* 0x000fe400078e00ff */
[----:B------:R-:W-:Y:S01]  /*0830*/  IMAD.MOV.U32 R57, RZ, RZ, -0x1 ;  /* 0xffffffffff397424 */ /* 0x000fe200078e00ff */
[----:B------:R-:W-:-:S13]  /*0840*/  ISETP.GE.U32.AND.EX P0, PT, R17, UR5, PT, P0 ;  /* 0x0000000511007c0c */ /* 0x000fda000bf06100 */
[----:B------:R-:W-:Y:S05]  /*0850*/  @P0 BRA `(.L_x_5) ;  /* 0x0000000400540947 */ /* 0x000fea0003800000 */
[----:B------:R-:W0:Y:S01]  /*0860*/  LDC.64 R14, c[0x0][0x628] ;  /* 0x00018a00ff0e7b82 */ /* 0x000e220000000a00 */
[----:B------:R-:W-:Y:S02]  /*0870*/  IMAD.MOV.U32 R6, RZ, RZ, R16 ;  /* 0x000000ffff067224 */ /* 0x000fe400078e0010 */
[----:B------:R-:W-:-:S05]  /*0880*/  IMAD.MOV.U32 R7, RZ, RZ, R17 ;  /* 0x000000ffff077224 */ /* 0x000fca00078e0011 */
[----:B------:R-:W1:Y:S08]  /*0890*/  LDC R0, c[0x0][0x630] ;  /* 0x00018c00ff007b82 */ /* 0x000e700000000800 */
[----:B------:R-:W2:Y:S01]  /*08a0*/  LDC.64 R20, c[0x0][0x620] ;  /* 0x00018800ff147b82 */ /* 0x000ea20000000a00 */
[----:B0-----:R-:W-:-:S04]  /*08b0*/  ISETP.NE.U32.AND P0, PT, R14, RZ, PT ;  /* 0x000000ff0e00720c */ /* 0x001fc80003f05070 */
[----:B------:R-:W-:-:S13]  /*08c0*/  ISETP.NE.AND.EX P0, PT, R15, RZ, PT, P0 ;  /* 0x000000ff0f00720c */ /* 0x000fda0003f05300 */
[----:B-12---:R-:W-:Y:S05]  /*08d0*/  @!P0 BRA `(.L_x_6) ;  /* 0x0000000000288947 */ /* 0x006fea0003800000 */
[----:B------:R-:W0:Y:S02]  /*08e0*/  LDC R11, c[0x0][0x634] ;  /* 0x00018d00ff0b7b82 */ /* 0x000e240000000800 */
[----:B0-----:R-:W-:-:S05]  /*08f0*/  IADD3 R11, P0, R16, R11, RZ ;  /* 0x0000000b100b7210 */ /* 0x001fca0007f1e0ff */
[----:B------:R-:W-:-:S04]  /*0900*/  IMAD.X R13, RZ, RZ, R17, P0 ;  /* 0x000000ffff0d7224 */ /* 0x000fc800000e0611 */
[----:B------:R-:W-:-:S04]  /*0910*/  IMAD.WIDE.U32 R6, R13, R14, RZ ;  /* 0x0000000e0d067225 */ /* 0x000fc800078e00ff */
[----:B------:R-:W-:-:S04]  /*0920*/  IMAD.WIDE.U32 R8, P0, R11, R15, R6 ;  /* 0x0000000f0b087225 */ /* 0x000fc80007800006 */
[----:B------:R-:W-:-:S04]  /*0930*/  IMAD.WIDE.U32 R6, R11, R14, RZ ;  /* 0x0000000e0b067225 */ /* 0x000fc800078e00ff */
[----:B------:R-:W-:Y:S01]  /*0940*/  IMAD.X R11, RZ, RZ, RZ, P0 ;  /* 0x000000ffff0b7224 */ /* 0x000fe200000e06ff */
[----:B------:R-:W-:Y:S01]  /*0950*/  IADD3 RZ, P0, R7, R8, RZ ;  /* 0x0000000807ff7210 */ /* 0x000fe20007f1e0ff */
[----:B------:R-:W-:-:S04]  /*0960*/  IMAD.MOV.U32 R10, RZ, RZ, R9 ;  /* 0x000000ffff0a7224 */ /* 0x000fc800078e0009 */
[----:B------:R-:W-:-:S08]  /*0970*/  IMAD.WIDE.U32.X R6, R13, R15, R10, P0 ;  /* 0x0000000f0d067225 */ /* 0x000fd000000e040a */
.L_x_6:
[-CC-:B------:R-:W-:Y:S01]  /*0980*/  SHF.R.U64 R57, R6, R0.reuse, R7.reuse ;  /* 0x0000000006397219 */ /* 0x180fe20000001207 */
[----:B------:R-:W0:Y:S01]  /*0990*/  LDC R10, c[0x0][0x618] ;  /* 0x00018600ff0a7b82 */ /* 0x000e220000000800 */
[----:B------:R-:W-:Y:S01]  /*09a0*/  SHF.R.U32.HI R5, RZ, R0, R7 ;  /* 0x00000000ff057219 */ /* 0x000fe20000011607 */
[----:B------:R-:W-:Y:S01]  /*09b0*/  ULDC UR4, c[0x0][0x150] ;  /* 0x0000540000047ab9 */ /* 0x000fe20000000800 */
[----:B------:R-:W-:Y:S02]  /*09c0*/  IADD3 R9, P0, RZ, -R57, RZ ;  /* 0x80000039ff097210 */ /* 0x000fe40007f1e0ff */
[----:B------:R-:W-:-:S03]  /*09d0*/  I2FP.F32.U32 R0, R4 ;  /* 0x0000000400007245 */ /* 0x000fc60000201000 */
[----:B------:R-:W1:Y:S01]  /*09e0*/  LDC.64 R28, c[0x0][0x640] ;  /* 0x00019000ff1c7b82 */ /* 0x000e620000000a00 */
[----:B------:R-:W-:Y:S02]  /*09f0*/  IMAD.X R11, RZ, RZ, ~R5, P0 ;  /* 0x000000ffff0b7224 */ /* 0x000fe400000e0e05 */
[----:B------:R-:W-:Y:S01]  /*0a00*/  FMUL R0, R0, UR4 ;  /* 0x0000000400007c20 */ /* 0x000fe20008400000 */
[----:B------:R-:W-:Y:S01]  /*0a10*/  IMAD.WIDE.U32 R6, R9, R20, R16 ;  /* 0x0000001409067225 */ /* 0x000fe200078e0010 */
[----:B------:R-:W-:-:S03]  /*0a20*/  ULDC UR4, c[0x0][0x154] ;  /* 0x0000550000047ab9 */ /* 0x000fc60000000800 */
[----:B------:R-:W-:Y:S01]  /*0a30*/  IMAD R8, R11, R20, RZ ;  /* 0x000000140b087224 */ /* 0x000fe200078e02ff */
[----:B------:R-:W2:Y:S01]  /*0a40*/  LDC R5, c[0x0][0x144] ;  /* 0x00005100ff057b82 */ /* 0x000ea20000000800 */
[----:B------:R-:W3:Y:S02]  /*0a50*/  F2I.U32.TRUNC.NTZ R0, R0 ;  /* 0x0000000000007305 */ /* 0x000ee4000020f000 */
[----:B------:R-:W-:-:S04]  /*0a60*/  IMAD R9, R9, R21, R8 ;  /* 0x0000001509097224 */ /* 0x000fc800078e0208 */
[----:B------:R-:W-:Y:S01]  /*0a70*/  IMAD.IADD R7, R7, 0x1, R9 ;  /* 0x0000000107077824 */ /* 0x000fe200078e0209 */
[----:B------:R-:W4:Y:S01]  /*0a80*/  LDC R12, c[0x0][0x608] ;  /* 0x00018200ff0c7b82 */ /* 0x000f220000000800 */
[----:B------:R-:W-:-:S03]  /*0a90*/  IMAD.MOV.U32 R9, RZ, RZ, -0x1 ;  /* 0xffffffffff097424 */ /* 0x000fc600078e00ff */
[-CC-:B0-----:R-:W-:Y:S02]  /*0aa0*/  SHF.R.U64 R20, R6, R10.reuse, R7.reuse ;  /* 0x0000000a06147219 */ /* 0x181fe40000001207 */
[----:B------:R-:W-:Y:S02]  /*0ab0*/  I2FP.F32.U32 R6, R3 ;  /* 0x0000000300067245 */ /* 0x000fe40000201000 */
[----:B------:R-:W0:Y:S01]  /*0ac0*/  LDC R26, c[0x0][0x658] ;  /* 0x00019600ff1a7b82 */ /* 0x000e220000000800 */
[----:B-1----:R-:W-:Y:S01]  /*0ad0*/  ISETP.NE.U32.AND P0, PT, R28, RZ, PT ;  /* 0x000000ff1c00720c */ /* 0x002fe20003f05070 */
[----:B---3--:R-:W-:Y:S01]  /*0ae0*/  IMAD.MOV R8, RZ, RZ, -R0 ;  /* 0x000000ffff087224 */ /* 0x008fe200078e0a00 */
[----:B------:R-:W-:Y:S01]  /*0af0*/  SHF.R.U32.HI R7, RZ, R10, R7 ;  /* 0x0000000aff077219 */ /* 0x000fe20000011607 */
[----:B------:R-:W-:Y:S01]  /*0b00*/  FMUL R6, R6, UR4 ;  /* 0x0000000406067c20 */ /* 0x000fe20008400000 */
[----:B------:R-:W-:-:S03]  /*0b10*/  ISETP.NE.AND.EX P0, PT, R29, RZ, PT, P0 ;  /* 0x000000ff1d00720c */ /* 0x000fc60003f05300 */
[----:B------:R-:W1:Y:S01]  /*0b20*/  LDC R14, c[0x0][0x148] ;  /* 0x00005200ff0e7b82 */ /* 0x000e620000000800 */
[----:B--2---:R-:W-:-:S07]  /*0b30*/  IMAD R0, R5, R8, R4 ;  /* 0x0000000805007224 */ /* 0x004fce00078e0204 */
[----:B------:R-:W2:Y:S01]  /*0b40*/  LDC R24, c[0x0][0x600] ;  /* 0x00018000ff187b82 */ /* 0x000ea20000000800 */
[-CC-:B----4-:R-:W-:Y:S02]  /*0b50*/  SHF.R.U64 R30, R20, R12.reuse, R7.reuse ;  /* 0x0000000c141e7219 */ /* 0x190fe40000001207 */
[----:B------:R-:W-:Y:S01]  /*0b60*/  SHF.R.U32.HI R5, RZ, R12, R7 ;  /* 0x0000000cff057219 */ /* 0x000fe20000011607 */
[----:B------:R-:W-:Y:S01]  /*0b70*/  IMAD.MOV.U32 R7, RZ, RZ, 0x1 ;  /* 0x00000001ff077424 */ /* 0x000fe200078e00ff */
[----:B------:R3:W4:Y:S03]  /*0b80*/  F2I.U32.TRUNC.NTZ R12, R6 ;  /* 0x00000006000c7305 */ /* 0x000726000020f000 */
[----:B------:R-:W1:Y:S01]  /*0b90*/  LDC R15, c[0x0][0x648] ;  /* 0x00019200ff0f7b82 */ /* 0x000e620000000800 */
[-C--:B0-----:R-:W-:Y:S02]  /*0ba0*/  SHF.L.U32 R4, R9, R26.reuse, RZ ;  /* 0x0000001a09047219 */ /* 0x081fe400000006ff */
[----:B------:R-:W-:-:S02]  /*0bb0*/  SHF.R.U64 R32, R30, R26, R5 ;  /* 0x0000001a1e207219 */ /* 0x000fc40000001205 */
[----:B------:R-:W-:Y:S02]  /*0bc0*/  LOP3.LUT R11, RZ, R4, RZ, 0x33, !PT ;  /* 0x00000004ff0b7212 */ /* 0x000fe400078e33ff */
[-C--:B------:R-:W-:Y:S01]  /*0bd0*/  SHF.R.U32.HI R5, RZ, R26.reuse, R5 ;  /* 0x0000001aff057219 */ /* 0x080fe20000011605 */
[----:B------:R-:W0:Y:S01]  /*0be0*/  LDC R21, c[0x0][0x638] ;  /* 0x00018e00ff157b82 */ /* 0x000e220000000800 */
[----:B------:R-:W-:Y:S01]  /*0bf0*/  SHF.L.U32 R10, R7, R26, RZ ;  /* 0x0000001a070a7219 */ /* 0x000fe200000006ff */
[----:B------:R-:W-:-:S06]  /*0c00*/  IMAD.MOV.U32 R4, RZ, RZ, R32 ;  /* 0x000000ffff047224 */ /* 0x000fcc00078e0020 */
[----:B------:R-:W0:Y:S01]  /*0c10*/  LDC R58, c[0x0][0x610] ;  /* 0x00018400ff3a7b82 */ /* 0x000e220000000800 */
[----:B---34-:R-:W-:Y:S05]  /*0c20*/  @!P0 BRA `(.L_x_7) ;  /* 0x0000000000288947 */ /* 0x018fea0003800000 */
[----:B------:R-:W3:Y:S02]  /*0c30*/  LDC R9, c[0x0][0x64c] ;  /* 0x00019300ff097b82 */ /* 0x000ee40000000800 */
[----:B---3--:R-:W-:-:S05]  /*0c40*/  IADD3 R9, P0, R32, R9, RZ ;  /* 0x0000000920097210 */ /* 0x008fca0007f1e0ff */
        /* <DEDUP_REMOVED lines=8> */
.L_x_7:
[----:B-1----:R-:W-:Y:S01]  /*0cd0*/  SHF.R.U64 R4, R4, R15, R5 ;  /* 0x0000000f04047219 */ /* 0x002fe20000001205 */
[----:B--2---:R-:W-:Y:S01]  /*0ce0*/  VIADD R5, R24, 0xffffffff ;  /* 0xffffffff18057836 */ /* 0x004fe20000000000 */
[----:B------:R-:W-:Y:S01]  /*0cf0*/  LOP3.LUT R11, R30, R11, RZ, 0xc0, !PT ;  /* 0x0000000b1e0b7212 */ /* 0x000fe200078ec0ff */
[----:B------:R-:W-:Y:S02]  /*0d00*/  IMAD.MOV R12, RZ, RZ, -R12 ;  /* 0x000000ffff0c7224 */ /* 0x000fe400078e0a0c */
[----:B------:R-:W-:Y:S01]  /*0d10*/  IMAD.MOV R6, RZ, RZ, -R4 ;  /* 0x000000ffff067224 */ /* 0x000fe200078e0a04 */
[----:B------:R-:W-:Y:S01]  /*0d20*/  LOP3.LUT R5, R20, R5, RZ, 0xc0, !PT ;  /* 0x0000000514057212 */ /* 0x000fe200078ec0ff */
[----:B------:R-:W-:Y:S02]  /*0d30*/  @P3 IMAD R0, R14, R12, R3 ;  /* 0x0000000c0e003224 */ /* 0x000fe400078e0203 */
[----:B------:R-:W-:Y:S02]  /*0d40*/  IMAD R11, R10, R4, R11 ;  /* 0x000000040a0b7224 */ /* 0x000fe400078e020b */
[----:B0-----:R-:W-:-:S02]  /*0d50*/  IMAD R3, R6, R21, R32 ;  /* 0x0000001506037224 */ /* 0x001fc400078e0220 */
[----:B------:R-:W-:Y:S02]  /*0d60*/  IMAD R58, R11, R58, R0 ;  /* 0x0000003a0b3a7224 */ /* 0x000fe400078e0200 */
[----:B------:R-:W-:Y:S02]  /*0d70*/  IMAD R3, R3, R24, R5 ;  /* 0x0000001803037224 */ /* 0x000fe400078e0205 */
[----:B------:R-:W-:-:S03]  /*0d80*/  IMAD.MOV.U32 R0, RZ, RZ, 0x1 ;  /* 0x00000001ff007424 */ /* 0x000fc600078e00ff */
[----:B------:R-:W-:Y:S02]  /*0d90*/  SEL R59, R3, R58, !P3 ;  /* 0x0000003a033b7207 */ /* 0x000fe40005800000 */
[----:B------:R-:W-:-:S07]  /*0da0*/  SEL R58, R58, R3, !P3 ;  /* 0x000000033a3a7207 */ /* 0x000fce0005800000 */
.L_x_5:
[----:B------:R-:W-:-:S08]  /*0db0*/  NOP ;  /* 0x0000000000007918 */ /* 0x000fd00000000000 */
[----:B------:R-:W0:Y:S02]  /*0dc0*/  USETMAXREG.TRY_ALLOC.CTAPOOL UP0, 0xe8 ;  /* 0x000000e8000079c8 */ /* 0x000e240008000600 */
[----:B0-----:R-:W-:-:S13]  /*0dd0*/  PLOP3.LUT P0, PT, PT, PT, UP0, 0x80, 0x0 ;  /* 0x000000000000781c */ /* 0x001fda0003f0f008 */
[----:B------:R-:W-:Y:S05]  /*0de0*/  @!P0 BRA `(.L_x_5) ;  /* 0xfffffffc00f08947 */ /* 0x000fea000383ffff */
[----:B------:R-:W-:Y:S01]  /*0df0*/  ULDC.64 UR4, c[0x0][0x598] ;  /* 0x0001660000047ab9 */ /* 0x000fe20000000a00 */
[----:B------:R-:W-:Y:S01]  /*0e00*/  ULDC.64 UR36, c[0x0][0x208] ;  /* 0x0000820000247ab9 */ /* 0x000fe20000000a00 */
[----:B------:R-:W-:-:S04]  /*0e10*/  ISETP.NE.U32.AND P0, PT, RZ, UR4, PT ;  /* 0x00000004ff007c0c */ /* 0x000fc8000bf05070 */
[----:B------:R-:W-:-:S13]  /*0e20*/  ISETP.NE.AND.EX P0, PT, RZ, UR5, PT, P0 ;  /* 0x00000005ff007c0c */ /* 0x000fda000bf05300 */
[----:B------:R-:W-:Y:S05]  /*0e30*/  @!P0 BRA `(.L_x_8) ;  /* 0x00000000001c8947 */ /* 0x000fea0003800000 */
[----:B------:R-:W0:Y:S02]  /*0e40*/  LDC.64 R4, c[0x0][0x598] ;  /* 0x00016600ff047b82 */ /* 0x000e240000000a00 */
[----:B0-----:R-:W2:Y:S02]  /*0e50*/  LDG.E.64 R4, desc[UR36][R4.64] ;  /* 0x0000002404047981 */ /* 0x001ea4000c1e1b00 */
[----:B--2---:R-:W-:-:S04]  /*0e60*/  ISETP.NE.U32.AND P0, PT, R4, RZ, PT ;  /* 0x000000ff0400720c */ /* 0x004fc80003f05070 */
[----:B------:R-:W-:-:S13]  /*0e70*/  ISETP.NE.AND.EX P0, PT, R5, RZ, PT, P0 ;  /* 0x000000ff0500720c */ /* 0x000fda0003f05300 */
[----:B------:R-:W-:Y:S05]  /*0e80*/  @!P0 BRA `(.L_x_8) ;  /* 0x0000000000088947 */ /* 0x000fea0003800000 */
[----:B------:R0:W5:Y:S01]  /*0e90*/  LD.E R23, desc[UR36][R4.64] ;  /* 0x0000002404177980 */ /* 0x000162000c101900 */
[----:B------:R-:W-:Y:S05]  /*0ea0*/  BRA `(.L_x_9) ;  /* 0x0000000000247947 */ /* 0x000fea0003800000 */
.L_x_8:
[----:B------:R-:W-:Y:S02]  /*0eb0*/  ULDC.64 UR4, c[0x0][0x588] ;  /* 0x0001620000047ab9 */ /* 0x000fe40000000a00 */
[----:B------:R-:W-:-:S04]  /*0ec0*/  ISETP.NE.U32.AND P0, PT, RZ, UR4, PT ;  /* 0x00000004ff007c0c */ /* 0x000fc8000bf05070 */
[----:B------:R-:W-:-:S13]  /*0ed0*/  ISETP.NE.AND.EX P0, PT, RZ, UR5, PT, P0 ;  /* 0x00000005ff007c0c */ /* 0x000fda000bf05300 */
[----:B------:R-:W-:Y:S05]  /*0ee0*/  @!P0 BRA `(.L_x_10) ;  /* 0x00000000000c8947 */ /* 0x000fea0003800000 */
[----:B------:R-:W0:Y:S02]  /*0ef0*/  LDC.64 R4, c[0x0][0x588] ;  /* 0x00016200ff047b82 */ /* 0x000e240000000a00 */
[----:B0-----:R1:W5:Y:S01]  /*0f00*/  LDG.E R23, desc[UR36][R4.64] ;  /* 0x0000002404177981 */ /* 0x001362000c1e1900 */
[----:B------:R-:W-:Y:S05]  /*0f10*/  BRA `(.L_x_9) ;  /* 0x0000000000087947 */ /* 0x000fea0003800000 */
.L_x_10:
[----:B------:R-:W-:Y:S02]  /*0f20*/  ULDC UR4, c[0x0][0x580] ;  /* 0x0001600000047ab9 */ /* 0x000fe40000000800 */
[----:B------:R-:W-:-:S07]  /*0f30*/  IMAD.U32 R23, RZ, RZ, UR4 ;  /* 0x00000004ff177e24 */ /* 0x000fce000f8e00ff */
.L_x_9:
[----:B------:R-:W-:Y:S02]  /*0f40*/  ULDC.64 UR4, c[0x0][0x5a0] ;  /* 0x0001680000047ab9 */ /* 0x000fe40000000a00 */
[----:B------:R-:W-:-:S04]  /*0f50*/  ISETP.NE.U32.AND P0, PT, RZ, UR4, PT ;  /* 0x00000004ff007c0c */ /* 0x000fc8000bf05070 */
[----:B------:R-:W-:-:S13]  /*0f60*/  ISETP.NE.AND.EX P0, PT, RZ, UR5, PT, P0 ;  /* 0x00000005ff007c0c */ /* 0x000fda000bf05300 */
[----:B------:R-:W-:Y:S05]  /*0f70*/  @!P0 BRA `(.L_x_11) ;  /* 0x00000000001c8947 */ /* 0x000fea0003800000 */
[----:B01----:R-:W0:Y:S02]  /*0f80*/  LDC.64 R4, c[0x0][0x5a0] ;  /* 0x00016800ff047b82 */ /* 0x003e240000000a00 */
[----:B0-----:R-:W2:Y:S02]  /*0f90*/  LDG.E.64 R4, desc[UR36][R4.64] ;  /* 0x0000002404047981 */ /* 0x001ea4000c1e1b00 */
[----:B--2---:R-:W-:-:S04]  /*0fa0*/  ISETP.NE.U32.AND P0, PT, R4, RZ, PT ;  /* 0x000000ff0400720c */ /* 0x004fc80003f05070 */
[----:B------:R-:W-:-:S13]  /*0fb0*/  ISETP.NE.AND.EX P0, PT, R5, RZ, PT, P0 ;  /* 0x000000ff0500720c */ /* 0x000fda0003f05300 */
[----:B------:R-:W-:Y:S05]  /*0fc0*/  @!P0 BRA `(.L_x_11) ;  /* 0x0000000000088947 */ /* 0x000fea0003800000 */
[----:B------:R0:W5:Y:S01]  /*0fd0*/  LD.E R56, desc[UR36][R4.64] ;  /* 0x0000002404387980 */ /* 0x000162000c101900 */
[----:B------:R-:W-:Y:S05]  /*0fe0*/  BRA `(.L_x_12) ;  /* 0x0000000000247947 */ /* 0x000fea0003800000 */
.L_x_11:
[----:B------:R-:W-:Y:S02]  /*0ff0*/  ULDC.64 UR4, c[0x0][0x590] ;  /* 0x0001640000047ab9 */ /* 0x000fe40000000a00 */
[----:B------:R-:W-:-:S04]  /*1000*/  ISETP.NE.U32.AND P0, PT, RZ, UR4, PT ;  /* 0x00000004ff007c0c */ /* 0x000fc8000bf05070 */
[----:B------:R-:W-:-:S13]  /*1010*/  ISETP.NE.AND.EX P0, PT, RZ, UR5, PT, P0 ;  /* 0x00000005ff007c0c */ /* 0x000fda000bf05300 */
[----:B------:R-:W-:Y:S05]  /*1020*/  @!P0 BRA `(.L_x_13) ;  /* 0x00000000000c8947 */ /* 0x000fea0003800000 */
[----:B01----:R-:W0:Y:S02]  /*1030*/  LDC.64 R4, c[0x0][0x590] ;  /* 0x00016400ff047b82 */ /* 0x003e240000000a00 */
[----:B0-----:R1:W5:Y:S01]  /*1040*/  LDG.E R56, desc[UR36][R4.64] ;  /* 0x0000002404387981 */ /* 0x001362000c1e1900 */
[----:B------:R-:W-:Y:S05]  /*1050*/  BRA `(.L_x_12) ;  /* 0x0000000000087947 */ /* 0x000fea0003800000 */
.L_x_13:
[----:B------:R-:W-:Y:S02]  /*1060*/  ULDC UR4, c[0x0][0x584] ;  /* 0x0001610000047ab9 */ /* 0x000fe40000000800 */
[----:B------:R-:W-:-:S07]  /*1070*/  IMAD.U32 R56, RZ, RZ, UR4 ;  /* 0x00000004ff387e24 */ /* 0x000fce000f8e00ff */
.L_x_12:
[----:B------:R-:W-:-:S13]  /*1080*/  LOP3.LUT P0, RZ, R0, 0xff, RZ, 0xc0, !PT ;  /* 0x000000ff00ff7812 */ /* 0x000fda000780c0ff */
[----:B------:R-:W-:Y:S05]  /*1090*/  @!P0 EXIT ;  /* 0x000000000000894d */ /* 0x000fea0003800000 */
[----:B------:R-:W-:Y:S01]  /*10a0*/  ULDC UR4, c[0x0][0x28c] ;  /* 0x0000a30000047ab9 */ /* 0x000fe20000000800 */
[----:B------:R-:W-:Y:S01]  /*10b0*/  LOP3.LUT R62, R19, 0x1, RZ, 0xfc, !PT ;  /* 0x00000001133e7812 */ /* 0x000fe200078efcff */
[----:B------:R-:W-:Y:S01]  /*10c0*/  UIADD3 UR4, UR4, 0x1f, URZ ;  /* 0x0000001f04047890 */ /* 0x000fe2000fffe03f */
[----:B------:R-:W-:Y:S01]  /*10d0*/  UMOV UR38, URZ ;  /* 0x0000003f00267c82 */ /* 0x000fe20008000000 */
[----:B------:R-:W-:Y:S02]  /*10e0*/  UMOV UR39, URZ ;  /* 0x0000003f00277c82 */ /* 0x000fe40008000000 */
[----:B------:R-:W-:-:S04]  /*10f0*/  USHF.R.S32.HI UR5, URZ, 0x1f, UR4 ;  /* 0x0000001f3f057899 */ /* 0x000fc80008011404 */
[----:B------:R-:W-:-:S04]  /*1100*/  ULEA.HI UR5, UR5, UR4, URZ, 0x5 ;  /* 0x0000000405057291 */ /* 0x000fc8000f8f283f */
[----:B------:R-:W-:-:S12]  /*1110*/  USHF.R.S32.HI UR40, URZ, 0x5, UR5 ;  /* 0x000000053f287899 */ /* 0x000fd80008011405 */
.L_x_95:
[----:B------:R-:W-:Y:S01]  /*1120*/  LOP3.LUT R0, R18, 0x80, RZ, 0xc0, !PT ;  /* 0x0000008012007812 */ /* 0x000fe200078ec0ff */
[----:B--2---:R-:W2:Y:S01]  /*1130*/  S2UR UR7, SR_CgaCtaId ;  /* 0x00000000000779c3 */ /* 0x004ea20000008800 */
[----:B------:R-:W-:Y:S02]  /*1140*/  UMOV UR6, 0x400 ;  /* 0x0000040000067882 */ /* 0x000fe40000000000 */
[----:B------:R-:W-:-:S06]  /*1150*/  SHF.R.U32.HI R0, RZ, 0x7, R0 ;  /* 0x00000007ff007819 */ /* 0x000fcc0000011600 */
[----:B---3--:R-:W3:Y:S01]  /*1160*/  SHFL.IDX PT, R0, R0, RZ, 0x1f ;  /* 0x00001fff00007589 */ /* 0x008ee200000e0000 */
[----:B--2---:R-:W-:Y:S01]  /*1170*/  ULEA UR42, UR7, UR6, 0x18 ;  /* 0x00000006072a7291 */ /* 0x004fe2000f8ec03f */
[----:B---3--:R-:W-:-:S13]  /*1180*/  R2UR UR4, R0 ;  /* 0x00000000000472ca */ /* 0x008fda00000e0000 */
[----:B------:R-:W-:-:S04]  /*1190*/  ULEA.HI UR5, UR4, UR4, URZ, 0x1 ;  /* 0x0000000404057291 */ /* 0x000fc8000f8f083f */
[----:B------:R-:W-:-:S04]  /*11a0*/  ULOP3.LUT UR5, UR5, 0xffffe, URZ, 0xc0, !UPT ;  /* 0x000ffffe05057892 */ /* 0x000fc8000f8ec03f */
[----:B------:R-:W-:-:S03]  /*11b0*/  UIADD3 UR5, UR4, -UR5, URZ ;  /* 0x8000000504057290 */ /* 0x000fc6000fffe03f */
[----:B------:R-:W-:Y:S01]  /*11c0*/  ULDC UR4, c[0x0][0x28c] ;  /* 0x0000a30000047ab9 */ /* 0x000fe20000000800 */
[----:B------:R-:W-:Y:S01]  /*11d0*/  ULEA UR5, UR5, UR42, 0xc ;  /* 0x0000002a05057291 */ /* 0x000fe2000f8e603f */
[----:B------:R-:W-:-:S03]  /*11e0*/  ISETP.LT.AND P0, PT, RZ, UR4, PT ;  /* 0x00000004ff007c0c */ /* 0x000fc6000bf01270 */
[----:B------:R-:W-:-:S04]  /*11f0*/  UIADD3 UR5, UR5, 0x200, URZ ;  /* 0x0000020005057890 */ /* 0x000fc8000fffe03f */
[----:B------:R-:W-:-:S04]  /*1200*/  USHF.R.U32.HI UR5, URZ, 0x4, UR5 ;  /* 0x000000043f057899 */ /* 0x000fc80008011605 */
[----:B------:R-:W-:Y:S02]  /*1210*/  ULOP3.LUT UR41, UR5, 0x3fff, URZ, 0xc0, !UPT ;  /* 0x00003fff05297892 */ /* 0x000fe4000f8ec03f */
[----:B-1--45:R-:W-:Y:S10]  /*1220*/  @P0 BRA `(.L_x_14) ;  /* 0x0000000000400947 */ /* 0x032ff40003800000 */
[----:B------:R-:W-:Y:S01]  /*1230*/  MOV R0, 0x0 ;  /* 0x0000000000007802 */ /* 0x000fe20000000f00 */
[----:B------:R-:W-:Y:S01]  /*1240*/  ULDC.64 UR4, c[0x4][0x68] ;  /* 0x01001a0000047ab9 */ /* 0x000fe20000000a00 */
[----:B------:R-:W-:Y:S01]  /*1250*/  ULDC.64 UR6, c[0x4][0x8] ;  /* 0x0100020000067ab9 */ /* 0x000fe20000000a00 */
[----:B01----:R-:W-:Y:S01]  /*1260*/  IMAD.U32 R4, RZ, RZ, UR4 ;  /* 0x00000004ff047e24 */ /* 0x003fe2000f8e00ff */
[----:B------:R0:W1:Y:S01]  /*1270*/  LDC.64 R14, c[0x4][R0] ;  /* 0x01000000000e7b82 */ /* 0x0000620000000a00 */
[----:B------:R-:W-:Y:S01]  /*1280*/  IMAD.U32 R5, RZ, RZ, UR5 ;  /* 0x00000005ff057e24 */ /* 0x000fe2000f8e00ff */
[----:B------:R-:W-:Y:S01]  /*1290*/  ULDC.64 UR4, c[0x4][0x70] ;  /* 0x01001c0000047ab9 */ /* 0x000fe20000000a00 */
[----:B------:R-:W-:Y:S02]  /*12a0*/  IMAD.U32 R10, RZ, RZ, UR6 ;  /* 0x00000006ff0a7e24 */ /* 0x000fe4000f8e00ff */
[----:B------:R-:W-:Y:S02]  /*12b0*/  IMAD.U32 R6, RZ, RZ, UR4 ;  /* 0x00000004ff067e24 */ /* 0x000fe4000f8e00ff */
[----:B------:R-:W-:-:S02]  /*12c0*/  IMAD.U32 R7, RZ, RZ, UR5 ;  /* 0x00000005ff077e24 */ /* 0x000fc4000f8e00ff */
[----:B------:R-:W-:Y:S02]  /*12d0*/  IMAD.U32 R11, RZ, RZ, UR7 ;  /* 0x00000007ff0b7e24 */ /* 0x000fe4000f8e00ff */
[----:B------:R-:W-:Y:S02]  /*12e0*/  IMAD.MOV.U32 R8, RZ, RZ, 0x1e1 ;  /* 0x000001e1ff087424 */ /* 0x000fe400078e00ff */
[----:B------:R-:W-:Y:S02]  /*12f0*/  IMAD.MOV.U32 R12, RZ, RZ, 0x1 ;  /* 0x00000001ff0c7424 */ /* 0x000fe400078e00ff */
[----:B0-----:R-:W-:-:S07]  /*1300*/  IMAD.MOV.U32 R13, RZ, RZ, RZ ;  /* 0x000000ffff0d7224 */ /* 0x001fce00078e00ff */
[----:B------:R-:W-:-:S07]  /*1310*/  LEPC R20, `(.L_x_14) ;  /* 0x000000001014794e */ /* 0x000fce0000000000 */
[----:B-1---5:R-:W-:Y:S05]  /*1320*/  CALL.ABS.NOINC R14 ;  /* 0x000000000e007343 */ /* 0x022fea0003c00000 */
.L_x_14:
[----:B------:R-:W-:-:S13]  /*1330*/  ISETP.NE.AND P0, PT, R62, 0x3, PT ;  /* 0x000000033e00780c */ /* 0x000fda0003f05270 */
[----:B------:R-:W-:Y:S05]  /*1340*/  @!P0 BRA `(.L_x_15) ;  /* 0x0000000000048947 */ /* 0x000fea0003800000 */
[----:B------:R-:W-:Y:S01]  /*1350*/  BPT.TRAP 0x1 ;  /* 0x000000040000795c */ /* 0x000fe20000300000 */
.L_x_15:
[----:B------:R-:W-:Y:S02]  /*1360*/  IMAD.U32 R3, RZ, RZ, UR39 ;  /* 0x00000027ff037e24 */ /* 0x000fe4000f8e00ff */
[----:B------:R-:W-:-:S03]  /*1370*/  IMAD.U32 R0, RZ, RZ, UR38 ;  /* 0x00000026ff007e24 */ /* 0x000fc6000f8e00ff */
[----:B------:R-:W-:Y:S02]  /*1380*/  LEA R3, R3, UR42, 0x3 ;  /* 0x0000002a03037c11 */ /* 0x000fe4000f8e18ff */
[----:B------:R-:W-:-:S04]  /*1390*/  SHF.L.U32 R0, R0, 0x1f, RZ ;  /* 0x0000001f00007819 */ /* 0x000fc800000006ff */
[----:B------:R2:W3:Y:S01]  /*13a0*/  SYNCS.PHASECHK.TRANS64.TRYWAIT P1, [R3+URZ], R0 ;  /* 0x00000000030075a7 */ /* 0x0004e2000802017f */
[----:B------:R-:W-:Y:S05]  /*13b0*/  @!P0 BRA `(.L_x_16) ;  /* 0x0000000000048947 */ /* 0x000fea0003800000 */
[----:B------:R-:W-:Y:S01]  /*13c0*/  BPT.TRAP 0x1 ;  /* 0x000000040000795c */ /* 0x000fe20000300000 */
.L_x_16:
[----:B---3--:R-:W-:Y:S05]  /*13d0*/  @P1 BRA `(.L_x_17) ;  /* 0x0000000000081947 */ /* 0x008fea0003800000 */
[----:B------:R-:W3:Y:S02]  /*13e0*/  SYNCS.PHASECHK.TRANS64.TRYWAIT P1, [R3+URZ], R0 ;  /* 0x00000000030075a7 */ /* 0x000ee4000802017f */
[----:B---3--:R-:W-:Y:S05]  /*13f0*/  @!P1 BRA `(.L_x_18) ;  /* 0x0000005000109947 */ /* 0x008fea0003800000 */
.L_x_17:
[----:B------:R-:W-:-:S04]  /*1400*/  UISETP.LT.AND UP0, UPT, UR40, 0x1, UPT ;  /* 0x000000012800788c */ /* 0x000fc8000bf01270 */
[----:B------:R-:W-:-:S04]  /*1410*/  USEL UR4, UR40, 0x1, UP0 ;  /* 0x0000000128047887 */ /* 0x000fc80008000000 */
[----:B------:R-:W-:-:S06]  /*1420*/  UIADD3 UR4, UR40, -UR4, URZ ;  /* 0x8000000428047290 */ /* 0x000fcc000fffe03f */
[----:B--23--:R-:W-:Y:S01]  /*1430*/  IMAD.U32 R0, RZ, RZ, UR4 ;  /* 0x00000004ff007e24 */ /* 0x00cfe2000f8e00ff */
[----:B------:R-:W-:Y:S05]  /*1440*/  WARPSYNC.ALL ;  /* 0x0000000000007948 */ /* 0x000fea0003800000 */
[----:B------:R-:W-:Y:S01]  /*1450*/  ISETP.GE.AND P1, PT, R0, 0x1, PT ;  /* 0x000000010000780c */ /* 0x000fe20003f26270 */
[----:B------:R-:W-:Y:S01]  /*1460*/  UIADD3 UR4, UR42, 0x24200, URZ ;  /* 0x000242002a047890 */ /* 0x000fe2000fffe03f */
[----:B------:R-:W-:Y:S01]  /*1470*/  WARPGROUP.ARRIVE ;  /* 0x00000000000079c5 */ /* 0x000fe20000000000 */
[----:B------:R-:W-:Y:S02]  /*1480*/  ULOP3.LUT UR41, UR41, 0x10000, URZ, 0xfc, !UPT ;  /* 0x0001000029297892 */ /* 0x000fe4000f8efc3f */
[----:B------:R-:W-:Y:S01]  /*1490*/  USHF.R.U32.HI UR4, URZ, 0x4, UR4 ;  /* 0x000000043f047899 */ /* 0x000fe20008011604 */
[----:B------:R-:W-:Y:S01]  /*14a0*/  UMOV UR5, 0x80000020 ;  /* 0x8000002000057882 */ /* 0x000fe20000000000 */
[----:B------:R-:W-:-:S02]  /*14b0*/  UMOV UR7, 0x80000020 ;  /* 0x8000002000077882 */ /* 0x000fc40000000000 */
[----:B------:R-:W-:-:S04]  /*14c0*/  ULOP3.LUT UR4, UR4, 0x3fff, URZ, 0xc0, !UPT ;  /* 0x00003fff04047892 */ /* 0x000fc8000f8ec03f */
[----:B------:R-:W-:Y:S02]  /*14d0*/  ULOP3.LUT UR10, UR4, 0x10000, URZ, 0xfc, !UPT ;  /* 0x00010000040a7892 */ /* 0x000fe4000f8efc3f */
[----:B------:R-:W-:Y:S02]  /*14e0*/  ULEA UR4, UR39, UR41, 0x9 ;  /* 0x0000002927047291 */ /* 0x000fe4000f8e483f */
[----:B------:R-:W-:-:S09]  /*14f0*/  ULEA UR6, UR39, UR10, 0x8 ;  /* 0x0000000a27067291 */ /* 0x000fd2000f8e403f */
[----:B------:R-:W-:Y:S01]  /*1500*/  HGMMA.64x64x16.F32.BF16 R24, gdesc[UR4], RZ, !UPT, gsb0 ;  /* 0x00e00000041879f0 */ /* 0x000fe2000c0018ff */
[----:B------:R-:W-:Y:S02]  /*1510*/  UIADD3 UR4, UR4, 0x2, URZ ;  /* 0x0000000204047890 */ /* 0x000fe4000fffe03f */
[----:B------:R-:W-:Y:S01]  /*1520*/  UIADD3 UR6, UR6, 0x2, URZ ;  /* 0x0000000206067890 */ /* 0x000fe2000fffe03f */
[----:B------:R-:W-:Y:S01]  /*1530*/  UMOV UR5, 0x80000020 ;  /* 0x8000002000057882 */ /* 0x000fe20000000000 */
[----:B------:R-:W-:Y:S01]  /*1540*/  UMOV UR7, 0x80000020 ;  /* 0x8000002000077882 */ /* 0x000fe20000000000 */
[----:B------:R-:W-:Y:S02]  /*1550*/  WARPGROUP.DEPBAR.LE gsb0, 0x0 ;  /* 0x00008000000079c5 */ /* 0x000fe40000010000 */
[----:B------:R-:W-:-:S06]  /*1560*/  WARPGROUP.ARRIVE ;  /* 0x00000000000079c5 */ /* 0x000fcc0000000000 */
[----:B------:R-:W-:Y:S03]  /*1570*/  HGMMA.64x64x16.F32.BF16 R24, gdesc[UR4], R24, gsb0 ;  /* 0x00e00000041879f0 */ /* 0x000fe60008001818 */
[----:B------:R-:W-:Y:S02]  /*1580*/  WARPGROUP.DEPBAR.LE gsb0, 0x0 ;  /* 0x00008000000079c5 */ /* 0x000fe40000010000 */
[----:B------:R-:W-:Y:S05]  /*1590*/  @!P1 BRA `(.L_x_19) ;  /* 0x0000000000d89947 */ /* 0x000fea0003800000 */
[----:B------:R-:W-:Y:S02]  /*15a0*/  UIADD3 UR4, UR39, 0x1, URZ ;  /* 0x0000000127047890 */ /* 0x000fe4000fffe03f */
[----:B------:R-:W-:Y:S02]  /*15b0*/  UMOV UR9, UR39 ;  /* 0x0000002700097c82 */ /* 0x000fe40008000000 */
[----:B------:R-:W-:-:S04]  /*15c0*/  UISETP.NE.AND UP0, UPT, UR4, 0x12, UPT ;  /* 0x000000120400788c */ /* 0x000fc8000bf05270 */
[----:B------:R-:W-:Y:S02]  /*15d0*/  USEL UR5, URZ, 0x1, UP0 ;  /* 0x000000013f057887 */ /* 0x000fe40008000000 */
[----:B------:R-:W-:Y:S02]  /*15e0*/  USEL UR8, UR4, URZ, UP0 ;  /* 0x0000003f04087287 */ /* 0x000fe40008000000 */
[----:B------:R-:W-:-:S06]  /*15f0*/  ULOP3.LUT UR5, UR38, UR5, URZ, 0x3c, !UPT ;  /* 0x0000000526057292 */ /* 0x000fcc000f8e3c3f */
[----:B01----:R-:W-:-:S07]  /*1600*/  IMAD.U32 R5, RZ, RZ, UR5 ;  /* 0x00000005ff057e24 */ /* 0x003fce000f8e00ff */
.L_x_26:
[----:B01----:R-:W-:Y:S05]  /*1610*/  @!P0 BRA `(.L_x_20) ;  /* 0x0000000000048947 */ /* 0x003fea0003800000 */
[----:B------:R-:W-:Y:S01]  /*1620*/  BPT.TRAP 0x1 ;  /* 0x000000040000795c */ /* 0x000fe20000300000 */
.L_x_20:
[----:B------:R-:W0:Y:S01]  /*1630*/  S2UR UR5, SR_CgaCtaId ;  /* 0x00000000000579c3 */ /* 0x000e220000008800 */
[----:B------:R-:W-:Y:S01]  /*1640*/  UMOV UR4, 0x400 ;  /* 0x0000040000047882 */ /* 0x000fe20000000000 */
[----:B------:R-:W-:Y:S01]  /*1650*/  SHF.L.U32 R3, R5, 0x1f, RZ ;  /* 0x0000001f05037819 */ /* 0x000fe200000006ff */
[----:B0-----:R-:W-:-:S04]  /*1660*/  ULEA UR11, UR5, UR4, 0x18 ;  /* 0x00000004050b7291 */ /* 0x001fc8000f8ec03f */
[----:B------:R-:W-:-:S09]  /*1670*/  ULEA UR4, UR8, UR11, 0x3 ;  /* 0x0000000b08047291 */ /* 0x000fd2000f8e183f */
[----:B------:R0:W1:Y:S01]  /*1680*/  SYNCS.PHASECHK.TRANS64.TRYWAIT P1, [UR4], R3 ;  /* 0x00000003ff0075a7 */ /* 0x0000620008020144 */
[----:B------:R-:W-:Y:S05]  /*1690*/  @!P0 BRA `(.L_x_21) ;  /* 0x0000000000048947 */ /* 0x000fea0003800000 */
[----:B------:R-:W-:Y:S01]  /*16a0*/  BPT.TRAP 0x1 ;  /* 0x000000040000795c */ /* 0x000fe20000300000 */
.L_x_21:
[----:B-1----:R-:W-:Y:S05]  /*16b0*/  @P1 BRA `(.L_x_22) ;  /* 0x0000000000081947 */ /* 0x002fea0003800000 */
[----:B------:R-:W1:Y:S02]  /*16c0*/  SYNCS.PHASECHK.TRANS64.TRYWAIT P1, [UR4], R3 ;  /* 0x00000003ff0075a7 */ /* 0x000e640008020144 */
[----:B-1----:R-:W-:Y:S05]  /*16d0*/  @!P1 BRA `(.L_x_23) ;  /* 0x0000004c006c9947 */ /* 0x002fea0003800000 */
.L_x_22:
[----:B------:R-:W-:Y:S01]  /*16e0*/  ULEA UR4, UR8, UR41, 0x9 ;  /* 0x0000002908047291 */ /* 0x000fe2000f8e483f */
[----:B------:R-:W-:Y:S01]  /*16f0*/  WARPGROUP.ARRIVE ;  /* 0x00000000000079c5 */ /* 0x000fe20000000000 */
[----:B------:R-:W-:Y:S01]  /*1700*/  ULEA UR6, UR8, UR10, 0x8 ;  /* 0x0000000a08067291 */ /* 0x000fe2000f8e403f */
[----:B------:R-:W-:Y:S01]  /*1710*/  UMOV UR5, 0x80000020 ;  /* 0x8000002000057882 */ /* 0x000fe20000000000 */
[----:B------:R-:W-:-:S07]  /*1720*/  UMOV UR7, 0x80000020 ;  /* 0x8000002000077882 */ /* 0x000fce0000000000 */
[----:B------:R-:W-:Y:S01]  /*1730*/  HGMMA.64x64x16.F32.BF16 R24, gdesc[UR4], R24, gsb0 ;  /* 0x00e00000041879f0 */ /* 0x000fe20008001818 */
        /* <DEDUP_REMOVED lines=9> */
[----:B------:R-:W-:Y:S01]  /*17d0*/  BPT.TRAP 0x1 ;  /* 0x000000040000795c */ /* 0x000fe20000300000 */
.L_x_24:
[----:B------:R-:W-:Y:S01]  /*17e0*/  ULEA UR4, UR9, UR11, 0x3 ;  /* 0x0000000b09047291 */ /* 0x000fe2000f8e183f */
[----:B------:R-:W-:-:S03]  /*17f0*/  ISETP.GT.U32.AND P1, PT, R19, 0x1, PT ;  /* 0x000000011300780c */ /* 0x000fc60003f24070 */
[----:B------:R-:W-:-:S04]  /*1800*/  UIADD3 UR4, UR4, 0x90, URZ ;  /* 0x0000009004047890 */ /* 0x000fc8000fffe03f */
[----:B------:R-:W-:-:S09]  /*1810*/  UPRMT UR4, URZ, 0x654, UR4 ;  /* 0x000006543f047896 */ /* 0x000fd20008000004 */
[----:B------:R-:W-:Y:S01]  /*1820*/  SYNCS.ARRIVE.TRANS64.RED.A1T0 RZ, [UR4], RZ ;  /* 0x000000ffffff79a7 */ /* 0x000fe20008100404 */
[----:B------:R-:W-:Y:S05]  /*1830*/  @P1 BRA `(.L_x_25) ;  /* 0x0000000000041947 */ /* 0x000fea0003800000 */
[----:B------:R-:W-:Y:S01]  /*1840*/  BPT.TRAP 0x1 ;  /* 0x000000040000795c */ /* 0x000fe20000300000 */
.L_x_25:
[----:B------:R-:W-:Y:S01]  /*1850*/  UIADD3 UR8, UR8, 0x1, URZ ;  /* 0x0000000108087890 */ /* 0x000fe2000fffe03f */
[C---:B------:R-:W-:Y:S01]  /*1860*/  ISETP.GT.AND P1, PT, R0.reuse, 0x1, PT ;  /* 0x000000010000780c */ /* 0x040fe20003f24270 */
[----:B------:R-:W-:Y:S01]  /*1870*/  UIADD3 UR9, UR9, 0x1, URZ ;  /* 0x0000000109097890 */ /* 0x000fe2000fffe03f */
[----:B------:R-:W-:Y:S01]  /*1880*/  VIADD R0, R0, 0xffffffff ;  /* 0xffffffff00007836 */ /* 0x000fe20000000000 */
[----:B------:R-:W-:Y:S02]  /*1890*/  UISETP.NE.AND UP0, UPT, UR8, 0x12, UPT ;  /* 0x000000120800788c */ /* 0x000fe4000bf05270 */
[----:B------:R-:W-:Y:S02]  /*18a0*/  UISETP.NE.AND UP1, UPT, UR9, 0x12, UPT ;  /* 0x000000120900788c */ /* 0x000fe4000bf25270 */
[----:B------:R-:W-:Y:S02]  /*18b0*/  USEL UR4, URZ, 0x1, UP0 ;  /* 0x000000013f047887 */ /* 0x000fe40008000000 */
[----:B------:R-:W-:-:S02]  /*18c0*/  USEL UR8, UR8, URZ, UP0 ;  /* 0x0000003f08087287 */ /* 0x000fc40008000000 */
[----:B------:R-:W-:Y:S02]  /*18d0*/  USEL UR9, UR9, URZ, UP1 ;  /* 0x0000003f09097287 */ /* 0x000fe40008800000 */
[----:B------:R-:W-:Y:S01]  /*18e0*/  LOP3.LUT R5, R5, UR4, RZ, 0x3c, !PT ;  /* 0x0000000405057c12 */ /* 0x000fe2000f8e3cff */
[----:B------:R-:W-:Y:S09]  /*18f0*/  @P1 BRA `(.L_x_26) ;  /* 0xfffffffc00441947 */ /* 0x000ff2000383ffff */
.L_x_19:
[----:B------:R-:W2:Y:S02]  /*1900*/  LDC R0, c[0x0][0x28c] ;  /* 0x0000a300ff007b82 */ /* 0x000ea40000000800 */
[----:B--2---:R-:W-:-:S13]  /*1910*/  ISETP.GE.AND P1, PT, R0, 0x1, PT ;  /* 0x000000010000780c */ /* 0x004fda0003f26270 */
[----:B------:R-:W-:Y:S05]  /*1920*/  @!P1 BRA `(.L_x_27) ;  /* 0x0000000000489947 */ /* 0x000fea0003800000 */
[----:B------:R-:W-:Y:S05]  /*1930*/  @!P0 BRA `(.L_x_28) ;  /* 0x0000000000048947 */ /* 0x000fea0003800000 */
[----:B------:R-:W-:Y:S01]  /*1940*/  BPT.TRAP 0x1 ;  /* 0x000000040000795c */ /* 0x000fe20000300000 */
.L_x_28:
[----:B------:R-:W2:Y:S01]  /*1950*/  S2UR UR7, SR_CgaCtaId ;  /* 0x00000000000779c3 */ /* 0x000ea20000008800 */
[----:B------:R-:W-:Y:S01]  /*1960*/  UISETP.LT.AND UP0, UPT, UR40, 0x1, UPT ;  /* 0x000000012800788c */ /* 0x000fe2000bf01270 */
[----:B------:R-:W-:-:S03]  /*1970*/  ISETP.GT.U32.AND P0, PT, R19, 0x1, PT ;  /* 0x000000011300780c */ /* 0x000fc60003f04070 */
[----:B------:R-:W-:-:S04]  /*1980*/  USEL UR6, UR40, 0x1, UP0 ;  /* 0x0000000128067887 */ /* 0x000fc80008000000 */
[----:B------:R-:W-:-:S04]  /*1990*/  UIADD3 UR6, UR39, UR40, -UR6 ;  /* 0x0000002827067290 */ /* 0x000fc8000fffe806 */
[----:B------:R-:W-:-:S04]  /*19a0*/  UIMAD.WIDE.U32 UR4, UR6, 0x38e38e39, URZ ;  /* 0x38e38e39060478a5 */ /* 0x000fc8000f8e003f */
[----:B------:R-:W-:-:S03]  /*19b0*/  USHF.R.U32.HI UR4, URZ, 0x2, UR5 ;  /* 0x000000023f047899 */ /* 0x000fc60008011605 */
[----:B------:R-:W-:Y:S01]  /*19c0*/  UMOV UR5, 0x400 ;  /* 0x0000040000057882 */ /* 0x000fe20000000000 */
[----:B------:R-:W-:Y:S02]  /*19d0*/  UIMAD UR6, UR4, -0x12, UR6 ;  /* 0xffffffee040678a4 */ /* 0x000fe4000f8e0206 */
[----:B--2---:R-:W-:-:S04]  /*19e0*/  ULEA UR5, UR7, UR5, 0x18 ;  /* 0x0000000507057291 */ /* 0x004fc8000f8ec03f */
[----:B------:R-:W-:-:S04]  /*19f0*/  ULEA UR6, UR6, UR5, 0x3 ;  /* 0x0000000506067291 */ /* 0x000fc8000f8e183f */
[----:B------:R-:W-:-:S04]  /*1a00*/  UIADD3 UR6, UR6, 0x90, URZ ;  /* 0x0000009006067890 */ /* 0x000fc8000fffe03f */
[----:B------:R-:W-:-:S09]  /*1a10*/  UPRMT UR6, URZ, 0x654, UR6 ;  /* 0x000006543f067896 */ /* 0x000fd20008000006 */
[----:B------:R-:W-:Y:S01]  /*1a20*/  SYNCS.ARRIVE.TRANS64.RED.A1T0 RZ, [UR6], RZ ;  /* 0x000000ffffff79a7 */ /* 0x000fe20008100406 */
[----:B------:R-:W-:Y:S05]  /*1a30*/  @P0 BRA `(.L_x_27) ;  /* 0x0000000000040947 */ /* 0x000fea0003800000 */
[----:B------:R-:W-:Y:S01]  /*1a40*/  BPT.TRAP 0x1 ;  /* 0x000000040000795c */ /* 0x000fe20000300000 */
.L_x_27:
[----:B------:R-:W2:Y:S01]  /*1a50*/  LDC R6, c[0x0][0x288] ;  /* 0x0000a200ff067b82 */ /* 0x000ea20000000800 */
[C---:B01----:R-:W-:Y:S01]  /*1a60*/  LOP3.LUT R5, R18.reuse, 0x3, RZ, 0xc0, !PT ;  /* 0x0000000312057812 */ /* 0x043fe200078ec0ff */
[----:B------:R-:W-:Y:S01]  /*1a70*/  IMAD.SHL.U32 R59, R59, 0x40, RZ ;  /* 0x000000403b3b7824 */ /* 0x000fe200078e00ff */
[----:B------:R-:W-:Y:S01]  /*1a80*/  UIADD3 UR39, UR40, UR39, URZ ;  /* 0x0000002728277290 */ /* 0x000fe2000fffe03f */
[----:B------:R-:W-:Y:S01]  /*1a90*/  SHF.R.U32.HI R3, RZ, 0x2, R18 ;  /* 0x00000002ff037819 */ /* 0x000fe20000011612 */
[C---:B------:R-:W-:Y:S01]  /*1aa0*/  IMAD.SHL.U32 R10, R18.reuse, 0x2, RZ ;  /* 0x00000002120a7824 */ /* 0x040fe200078e00ff */
[----:B------:R-:W-:Y:S01]  /*1ab0*/  LOP3.LUT R4, R18, 0x60, RZ, 0xc0, !PT ;  /* 0x0000006012047812 */ /* 0x000fe200078ec0ff */
[----:B------:R-:W-:Y:S01]  /*1ac0*/  UISETP.GT.U32.AND UP0, UPT, UR39, 0x11, UPT ;  /* 0x000000112700788c */ /* 0x000fe2000bf04070 */
[----:B------:R-:W-:Y:S01]  /*1ad0*/  LOP3.LUT R0, R22, 0x1, RZ, 0xc0, !PT ;  /* 0x0000000116007812 */ /* 0x000fe200078ec0ff */
[----:B------:R-:W-:Y:S01]  /*1ae0*/  ULDC UR7, c[0x0][0x284] ;  /* 0x0000a10000077ab9 */ /* 0x000fe20000000800 */
[----:B------:R-:W-:Y:S01]  /*1af0*/  LOP3.LUT R3, R3, 0x7, RZ, 0xc0, !PT ;  /* 0x0000000703037812 */ /* 0x000fe200078ec0ff */
[----:B------:R-:W-:Y:S01]  /*1b00*/  UISETP.LT.U32.AND UP0, UPT, UR40, 0x12, UP0 ;  /* 0x000000122800788c */ /* 0x000fe20008701070 */
[----:B------:R-:W-:Y:S01]  /*1b10*/  SHF.R.U32.HI R4, RZ, 0x1, R4 ;  /* 0x00000001ff047819 */ /* 0x000fe20000011604 */
[----:B------:R-:W-:Y:S01]  /*1b20*/  IMAD.SHL.U32 R8, R0, 0x40, RZ ;  /* 0x0000004000087824 */ /* 0x000fe200078e00ff */
[----:B------:R-:W-:Y:S01]  /*1b30*/  UISETP.GE.U32.AND UP1, UPT, UR40, 0x12, UPT ;  /* 0x000000122800788c */ /* 0x000fe2000bf26070 */
[----:B------:R-:W-:Y:S01]  /*1b40*/  SHF.R.S32.HI R15, RZ, 0x1f, R57 ;  /* 0x0000001fff0f7819 */ /* 0x000fe20000011439 */
[----:B------:R-:W-:Y:S01]  /*1b50*/  ULDC.64 UR8, c[0x0][0x5d0] ;  /* 0x0001740000087ab9 */ /* 0x000fe20000000a00 */
[--C-:B------:R-:W-:Y:S01]  /*1b60*/  IADD3 R7, RZ, -R4, -R3.reuse ;  /* 0x80000004ff077210 */ /* 0x100fe20007ffe803 */
[----:B------:R-:W-:Y:S01]  /*1b70*/  UIMAD.WIDE.U32 UR4, UR39, 0x38e38e39, URZ ;  /* 0x38e38e39270478a5 */ /* 0x000fe2000f8e003f */
[C---:B------:R-:W-:Y:S01]  /*1b80*/  LOP3.LUT R10, R59.reuse, 0x6, R10, 0xf8, !PT ;  /* 0x000000063b0a7812 */ /* 0x040fe200078ef80a */
[----:B------:R-:W-:Y:S01]  /*1b90*/  USEL UR6, URZ, 0x1, !UP0 ;  /* 0x000000013f067887 */ /* 0x000fe2000c000000 */
[----:B------:R-:W-:Y:S01]  /*1ba0*/  LOP3.LUT R3, R8, 0x40, R3, 0xe2, !PT ;  /* 0x0000004008037812 */ /* 0x000fe200078ee203 */
[C---:B------:R-:W-:Y:S01]  /*1bb0*/  IMAD.WIDE R8, R58.reuse, 0x80, RZ ;  /* 0x000000803a087825 */ /* 0x040fe200078e02ff */
[----:B------:R-:W-:Y:S01]  /*1bc0*/  SHF.R.S32.HI R11, RZ, 0x1f, R10 ;  /* 0x0000001fff0b7819 */ /* 0x000fe2000001140a */
[----:B------:R-:W-:Y:S01]  /*1bd0*/  USHF.R.U32.HI UR4, URZ, 0x2, UR5 ;  /* 0x000000023f047899 */ /* 0x000fe20008011605 */
[----:B--2---:R-:W-:Y:S01]  /*1be0*/  ISETP.GE.AND P0, PT, R59, R6, PT ;  /* 0x000000063b00720c */ /* 0x004fe20003f06270 */
[----:B------:R-:W-:Y:S01]  /*1bf0*/  IMAD R12, R5, -0x2, R6 ;  /* 0xfffffffe050c7824 */ /* 0x000fe200078e0206 */
[----:B------:R-:W-:Y:S01]  /*1c00*/  ULOP3.LUT UR38, UR38, UR6, URZ, 0x3c, !UPT ;  /* 0x0000000626267292 */ /* 0x000fe2000f8e3c3f */
[----:B------:R-:W-:Y:S01]  /*1c10*/  IMAD.SHL.U32 R5, R58, 0x80, RZ ;  /* 0x000000803a057824 */ /* 0x000fe200078e00ff */
[----:B------:R-:W-:Y:S01]  /*1c20*/  LOP3.LUT R73, R8, R3, R4, 0xfe, !PT ;  /* 0x0000000308497212 */ /* 0x000fe200078efe04 */
[----:B------:R-:W-:Y:S01]  /*1c30*/  IMAD R6, R15, UR8, RZ ;  /* 0x000000080f067c24 */ /* 0x000fe2000f8e02ff */
[----:B------:R-:W-:Y:S01]  /*1c40*/  UIMAD UR39, UR4, -0x12, UR39 ;  /* 0xffffffee042778a4 */ /* 0x000fe2000f8e0227 */
[----:B------:R-:W-:Y:S01]  /*1c50*/  IMAD R0, R0, -0x40, R7 ;  /* 0xffffffc000007824 */ /* 0x000fe200078e0207 */
[----:B------:R-:W-:Y:S01]  /*1c60*/  ISETP.GE.OR P0, PT, R5, UR7, P0 ;  /* 0x0000000705007c0c */ /* 0x000fe20008706670 */
[C---:B------:R-:W-:Y:S01]  /*1c70*/  IMAD R13, R57.reuse, UR9, R6 ;  /* 0x00000009390d7c24 */ /* 0x040fe2000f8e0206 */
[----:B------:R-:W-:Y:S01]  /*1c80*/  @UP1 ULOP3.LUT UR38, UR38, 0x1, UR4, 0x78, !UPT ;  /* 0x0000000126261892 */ /* 0x000fe2000f8e7804 */
[----:B------:R-:W-:Y:S01]  /*1c90*/  IMAD.WIDE.U32 R6, R57, UR8, R10 ;  /* 0x0000000839067c25 */ /* 0x000fe2000f8e000a */
[----:B------:R-:W-:-:S03]  /*1ca0*/  IADD3 R3, -R5, UR7, R0 ;  /* 0x0000000705037c10 */ /* 0x000fc6000fffe100 */
[----:B------:R-:W-:Y:S02]  /*1cb0*/  IMAD.IADD R7, R7, 0x1, R13 ;  /* 0x0000000107077824 */ /* 0x000fe400078e020d */
[----:B------:R-:W-:Y:S02]  /*1cc0*/  IMAD.IADD R4, R12, 0x1, -R59 ;  /* 0x000000010c047824 */ /* 0x000fe400078e0a3b */
[----:B------:R-:W-:Y:S02]  /*1cd0*/  IMAD.MOV.U32 R0, RZ, RZ, -0x1 ;  /* 0xffffffffff007424 */ /* 0x000fe400078e00ff */
[----:B------:R-:W-:Y:S05]  /*1ce0*/  @P0 BRA `(.L_x_29) ;  /* 0x0000002000a40947 */ /* 0x000fea0003800000 */
[----:B------:R-:W0:Y:S01]  /*1cf0*/  LDC.64 R66, c[0x0][0x5c8] ;  /* 0x00017200ff427b82 */ /* 0x000e220000000a00 */
[----:B-----5:R-:W-:Y:S01]  /*1d00*/  FSETP.NEU.AND P0, PT, R56, RZ, PT ;  /* 0x000000ff3800720b */ /* 0x020fe20003f0d000 */
[----:B------:R-:W-:Y:S01]  /*1d10*/  BSSY B0, `(.L_x_29) ;  /* 0x0000226000007945 */ /* 0x000fe20003800000 */
[----:B------:R-:W-:-:S04]  /*1d20*/  ISETP.GT.AND P2, PT, R4, RZ, PT ;  /* 0x000000ff0400720c */ /* 0x000fc80003f44270 */
[----:B------:R-:W-:Y:S01]  /*1d30*/  ISETP.GT.AND P1, PT, R3, RZ, P2 ;  /* 0x000000ff0300720c */ /* 0x000fe20001724270 */
[-C--:B0-----:R-:W-:Y:S02]  /*1d40*/  IMAD R12, R9, R66.reuse, RZ ;  /* 0x00000042090c7224 */ /* 0x081fe400078e02ff */
[----:B------:R-:W-:-:S04]  /*1d50*/  IMAD.WIDE.U32 R58, R73, R66, R6 ;  /* 0x00000042493a7225 */ /* 0x000fc800078e0006 */
[----:B------:R-:W-:-:S04]  /*1d60*/  IMAD R5, R73, R67, R12 ;  /* 0x0000004349057224 */ /* 0x000fc800078e020c */
[----:B------:R-:W-:Y:S01]  /*1d70*/  IMAD.IADD R75, R59, 0x1, R5 ;  /* 0x000000013b4b7824 */ /* 0x000fe200078e0205 */
[----:B------:R-:W-:Y:S06]  /*1d80*/  @!P0 BRA `(.L_x_30) ;  /* 0x0000001400e88947 */ /* 0x000fec0003800000 */
[----:B------:R-:W0:Y:S01]  /*1d90*/  LDC.64 R64, c[0x0][0x5b8] ;  /* 0x00016e00ff407b82 */ /* 0x000e220000000a00 */
[----:B------:R-:W-:-:S07]  /*1da0*/  ULDC.64 UR4, c[0x0][0x5c0] ;  /* 0x0001700000047ab9 */ /* 0x000fce0000000a00 */
[----:B------:R-:W1:Y:S08]  /*1db0*/  LDC.64 R68, c[0x0][0x5b0] ;  /* 0x00016c00ff447b82 */ /* 0x000e700000000a00 */
[----:B------:R-:W2:Y:S01]  /*1dc0*/  LDC.64 R70, c[0x0][0x5a8] ;  /* 0x00016a00ff467b82 */ /* 0x000ea20000000a00 */
[-C--:B0-----:R-:W-:Y:S02]  /*1dd0*/  IMAD R6, R15, R64.reuse, RZ ;  /* 0x000000400f067224 */ /* 0x081fe400078e02ff */
[----:B------:R-:W-:-:S04]  /*1de0*/  IMAD.WIDE.U32 R60, R57, R64, R10 ;  /* 0x00000040393c7225 */ /* 0x000fc800078e000a */
[----:B------:R-:W-:Y:S02]  /*1df0*/  IMAD R63, R57, R65, R6 ;  /* 0x00000041393f7224 */ /* 0x000fe400078e0206 */
[-C--:B-1----:R-:W-:Y:S02]  /*1e00*/  IMAD R8, R9, R68.reuse, RZ ;  /* 0x0000004409087224 */ /* 0x082fe400078e02ff */
[----:B------:R-:W-:Y:S02]  /*1e10*/  IMAD.IADD R13, R61, 0x1, R63 ;  /* 0x000000013d0d7824 */ /* 0x000fe400078e023f */
[----:B------:R-:W-:Y:S02]  /*1e20*/  IMAD.MOV.U32 R12, RZ, RZ, R60 ;  /* 0x000000ffff0c7224 */ /* 0x000fe400078e003c */
[C---:B------:R-:W-:Y:S02]  /*1e30*/  IMAD R65, R73.reuse, R69, R8 ;  /* 0x0000004549417224 */ /* 0x040fe400078e0208 */
[----:B------:R-:W-:-:S04]  /*1e40*/  IMAD.WIDE.U32 R6, R73, R68, R12 ;  /* 0x0000004449067225 */ /* 0x000fc800078e000c */
[----:B------:R-:W-:Y:S01]  /*1e50*/  IMAD.IADD R5, R7, 0x1, R65 ;  /* 0x0000000107057824 */ /* 0x000fe200078e0241 */
[----:B--2---:R-:W-:-:S04]  /*1e60*/  LEA R14, P0, R6, R70, 0x1 ;  /* 0x00000046060e7211 */ /* 0x004fc800078008ff */
[----:B------:R-:W-:-:S05]  /*1e70*/  LEA.HI.X R15, R6, R71, R5, 0x1, P0 ;  /* 0x00000047060f7211 */ /* 0x000fca00000f0c05 */
[----:B------:R0:W2:Y:S01]  /*1e80*/  @P1 LDG.E.LTC128B.U16 R5, desc[UR36][R14.64] ;  /* 0x000000240e051981 */ /* 0x0000a2000c1e1520 */
[----:B------:R-:W-:Y:S01]  /*1e90*/  LEA R8, P0, R58, UR4, 0x1 ;  /* 0x000000043a087c11 */ /* 0x000fe2000f8008ff */
[----:B------:R-:W-:Y:S01]  /*1ea0*/  IMAD.WIDE.U32 R6, R73, R68, R10 ;  /* 0x0000004449067225 */ /* 0x000fe200078e000a */
[----:B------:R-:W-:Y:S03]  /*1eb0*/  BSSY B1, `(.L_x_31) ;  /* 0x0000012000017945 */ /* 0x000fe60003800000 */
[----:B------:R-:W-:Y:S02]  /*1ec0*/  IMAD.IADD R7, R65, 0x1, R7 ;  /* 0x0000000141077824 */ /* 0x000fe400078e0207 */
[----:B------:R-:W-:Y:S01]  /*1ed0*/  IMAD.WIDE.U32 R20, R57, R64, R6 ;  /* 0x0000004039147225 */ /* 0x000fe200078e0006 */
[----:B0-----:R-:W-:-:S03]  /*1ee0*/  SHF.L.U64.HI R15, R68, 0x3, R69 ;  /* 0x00000003440f7819 */ /* 0x001fc60000010245 */
[----:B------:R-:W-:Y:S01]  /*1ef0*/  IMAD.IADD R7, R63, 0x1, R21 ;  /* 0x000000013f077824 */ /* 0x000fe200078e0215 */
[----:B------:R-:W-:Y:S01]  /*1f00*/  LEA R6, P4, R20, R70, 0x1 ;  /* 0x0000004614067211 */ /* 0x000fe200078808ff */
[----:B------:R-:W-:-:S03]  /*1f10*/  IMAD.SHL.U32 R14, R68, 0x8, RZ ;  /* 0x00000008440e7824 */ /* 0x000fc600078e00ff */
[----:B------:R-:W-:Y:S01]  /*1f20*/  LEA.HI.X R7, R20, R71, R7, 0x1, P4 ;  /* 0x0000004714077211 */ /* 0x000fe200020f0c07 */
[----:B--2---:R-:W-:-:S04]  /*1f30*/  IMAD.U32 R9, R5, 0x10000, RZ ;  /* 0x0001000005097824 */ /* 0x004fc800078e00ff */
[----:B------:R-:W-:-:S04]  /*1f40*/  FMUL R9, R9, R56 ;  /* 0x0000003809097220 */ /* 0x000fc80000400000 */
[----:B------:R-:W-:Y:S01]  /*1f50*/  FFMA R24, R24, R23, R9 ;  /* 0x0000001718187223 */ /* 0x000fe20000000009 */
[----:B------:R-:W-:Y:S02]  /*1f60*/  LEA.HI.X R9, R58, UR5, R75, 0x1, P0 ;  /* 0x000000053a097c11 */ /* 0x000fe400080f0c4b */
[----:B------:R-:W-:Y:S02]  /*1f70*/  ISETP.GT.AND P0, PT, R4, 0x1, PT ;  /* 0x000000010400780c */ /* 0x000fe40003f04270 */
[----:B------:R-:W-:Y:S02]  /*1f80*/  F2FP.BF16.F32.PACK_AB R24, RZ, R24 ;  /* 0x00000018ff18723e */ /* 0x000fe400000010ff */
[----:B------:R-:W-:-:S03]  /*1f90*/  ISETP.GT.AND P3, PT, R3, RZ, P0 ;  /* 0x000000ff0300720c */ /* 0x000fc60000764270 */
[----:B------:R0:W-:Y:S10]  /*1fa0*/  @P1 STG.E.U16 desc[UR36][R8.64], R24 ;  /* 0x0000001808001986 */ /* 0x0001f4000c101524 */
[----:B------:R-:W-:Y:S05]  /*1fb0*/  @!P3 BRA `(.L_x_32) ;  /* 0x000000000004b947 */ /* 0x000fea0003800000 */
[----:B------:R1:W5:Y:S02]  /*1fc0*/  LDG.E.LTC128B.U16 R5, desc[UR36][R6.64+0x2] ;  /* 0x0000022406057981 */ /* 0x000364000c1e1520 */
.L_x_32:
[----:B------:R-:W-:Y:S05]  /*1fd0*/  BSYNC B1 ;  /* 0x0000000000017941 */ /* 0x000fea0003800000 */
.L_x_31:
[----:B-----5:R-:W-:Y:S01]  /*1fe0*/  IMAD.U32 R59, R5, 0x10000, RZ ;  /* 0x00010000053b7824 */ /* 0x020fe200078e00ff */
[----:B------:R-:W-:Y:S01]  /*1ff0*/  ISETP.GT.AND P2, PT, R3, 0x8, P2 ;  /* 0x000000080300780c */ /* 0x000fe20001744270 */
[----:B------:R-:W-:Y:S01]  /*2000*/  IMAD.WIDE.U32 R20, R73, R68, R14 ;  /* 0x0000004449147225 */ /* 0x000fe200078e000e */
[----:B0-----:R-:W-:-:S03]  /*2010*/  PRMT R24, R5, 0x7610, R24 ;  /* 0x0000761005187816 */ /* 0x001fc60000000018 */
[----:B------:R-:W-:Y:S01]  /*2020*/  FMUL R12, R59, R56 ;  /* 0x000000383b0c7220 */ /* 0x000fe20000400000 */
[----:B------:R-:W-:Y:S01]  /*2030*/  IMAD.IADD R65, R65, 0x1, R21 ;  /* 0x0000000141417824 */ /* 0x000fe200078e0215 */
[----:B------:R-:W-:Y:S02]  /*2040*/  IADD3 R60, P1, R60, R20, RZ ;  /* 0x000000143c3c7210 */ /* 0x000fe40007f3e0ff */
[----:B------:R-:W-:-:S03]  /*2050*/  FFMA R12, R25, R23, R12 ;  /* 0x00000017190c7223 */ /* 0x000fc6000000000c */
[----:B------:R-:W-:Y:S02]  /*2060*/  IMAD.X R13, R65, 0x1, R13, P1 ;  /* 0x00000001410d7824 */ /* 0x000fe400008e060d */
[----:B------:R-:W-:Y:S02]  /*2070*/  F2FP.BF16.F32.PACK_AB R12, RZ, R12 ;  /* 0x0000000cff0c723e */ /* 0x000fe400000010ff */
[----:B------:R-:W-:Y:S02]  /*2080*/  LEA R14, P1, R60, R70, 0x1 ;  /* 0x000000463c0e7211 */ /* 0x000fe400078208ff */
[----:B------:R-:W-:Y:S02]  /*2090*/  PRMT R21, R12, 0x7610, R21 ;  /* 0x000076100c157816 */ /* 0x000fe40000000015 */
[----:B------:R-:W-:-:S03]  /*20a0*/  LEA.HI.X R15, R60, R71, R13, 0x1, P1 ;  /* 0x000000473c0f7211 */ /* 0x000fc600008f0c0d */
[----:B------:R0:W-:Y:S04]  /*20b0*/  @P3 STG.E.U16 desc[UR36][R8.64+0x2], R21 ;  /* 0x0000021508003986 */ /* 0x0001e8000c101524 */
[----:B------:R-:W2:Y:S01]  /*20c0*/  @P2 LDG.E.LTC128B.U16 R24, desc[UR36][R14.64] ;  /* 0x000000240e182981 */ /* 0x000ea2000c1e1520 */
[----:B------:R-:W-:Y:S01]  /*20d0*/  IADD3 R20, P1, R10, R20, RZ ;  /* 0x000000140a147210 */ /* 0x000fe20007f3e0ff */
[----:B------:R-:W-:Y:S01]  /*20e0*/  BSSY B1, `(.L_x_33) ;  /* 0x0000011000017945 */ /* 0x000fe20003800000 */
[C---:B------:R-:W-:Y:S02]  /*20f0*/  SHF.L.U64.HI R13, R66.reuse, 0x4, R67 ;  /* 0x00000004420d7819 */ /* 0x040fe40000010243 */
[----:B------:R-:W-:Y:S01]  /*2100*/  ISETP.GT.AND P0, PT, R3, 0x8, P0 ;  /* 0x000000080300780c */ /* 0x000fe20000704270 */
[----:B0-----:R-:W-:Y:S01]  /*2110*/  IMAD.X R21, R11, 0x1, R65, P1 ;  /* 0x000000010b157824 */ /* 0x001fe200008e0641 */
[----:B------:R-:W-:Y:S01]  /*2120*/  LEA R12, P1, R66, R8, 0x4 ;  /* 0x00000008420c7211 */ /* 0x000fe200078220ff */
[----:B------:R-:W-:-:S04]  /*2130*/  IMAD.WIDE.U32 R20, R57, R64, R20 ;  /* 0x0000004039147225 */ /* 0x000fc800078e0014 */
[----:B------:R-:W-:Y:S01]  /*2140*/  IMAD.X R13, R13, 0x1, R9, P1 ;  /* 0x000000010d0d7824 */ /* 0x000fe200008e0609 */
[----:B------:R-:W-:Y:S01]  /*2150*/  LEA R10, P3, R20, R70, 0x1 ;  /* 0x00000046140a7211 */ /* 0x000fe200078608ff */
[----:B------:R-:W-:-:S05]  /*2160*/  IMAD.IADD R11, R63, 0x1, R21 ;  /* 0x000000013f0b7824 */ /* 0x000fca00078e0215 */
[----:B------:R-:W-:Y:S01]  /*2170*/  LEA.HI.X R11, R20, R71, R11, 0x1, P3 ;  /* 0x00000047140b7211 */ /* 0x000fe200018f0c0b */
[----:B--2---:R-:W-:-:S04]  /*2180*/  IMAD.U32 R5, R24, 0x10000, RZ ;  /* 0x0001000018057824 */ /* 0x004fc800078e00ff */
[----:B------:R-:W-:-:S04]  /*2190*/  FMUL R5, R5, R56 ;  /* 0x0000003805057220 */ /* 0x000fc80000400000 */
[----:B------:R-:W-:-:S05]  /*21a0*/  FFMA R5, R26, R23, R5 ;  /* 0x000000171a057223 */ /* 0x000fca0000000005 */
[----:B------:R-:W-:-:S05]  /*21b0*/  F2FP.BF16.F32.PACK_AB R5, RZ, R5 ;  /* 0x00000005ff05723e */ /* 0x000fca00000010ff */
[----:B------:R0:W-:Y:S01]  /*21c0*/  @P2 STG.E.U16 desc[UR36][R12.64], R5 ;  /* 0x000000050c002986 */ /* 0x0001e2000c101524 */
[----:B------:R-:W-:Y:S05]  /*21d0*/  @!P0 BRA `(.L_x_34) ;  /* 0x0000000000048947 */ /* 0x000fea0003800000 */
[----:B------:R2:W5:Y:S02]  /*21e0*/  LDG.E.LTC128B.U16 R24, desc[UR36][R10.64+0x2] ;  /* 0x000002240a187981 */ /* 0x000564000c1e1520 */
.L_x_34:
[----:B------:R-:W-:Y:S05]  /*21f0*/  BSYNC B1 ;  /* 0x0000000000017941 */ /* 0x000fea0003800000 */
.L_x_33:
[----:B0----5:R-:W-:Y:S01]  /*2200*/  IMAD.U32 R5, R24, 0x10000, RZ ;  /* 0x0001000018057824 */ /* 0x021fe200078e00ff */
[----:B------:R-:W-:Y:S01]  /*2210*/  ISETP.GT.AND P1, PT, R4, 0x8, PT ;  /* 0x000000080400780c */ /* 0x000fe20003f24270 */
[----:B------:R-:W-:Y:S02]  /*2220*/  BSSY B1, `(.L_x_35) ;  /* 0x0000008000017945 */ /* 0x000fe40003800000 */
[----:B------:R-:W-:Y:S01]  /*2230*/  FMUL R14, R5, R56 ;  /* 0x00000038050e7220 */ /* 0x000fe20000400000 */
[----:B------:R-:W-:-:S03]  /*2240*/  ISETP.GT.AND P2, PT, R3, RZ, P1 ;  /* 0x000000ff0300720c */ /* 0x000fc60000f44270 */
[----:B------:R-:W-:-:S05]  /*2250*/  FFMA R14, R27, R23, R14 ;  /* 0x000000171b0e7223 */ /* 0x000fca000000000e */
[----:B------:R-:W-:-:S05]  /*2260*/  F2FP.BF16.F32.PACK_AB R14, RZ, R14 ;  /* 0x0000000eff0e723e */ /* 0x000fca00000010ff */
[----:B------:R0:W-:Y:S01]  /*2270*/  @P0 STG.E.U16 desc[UR36][R12.64+0x2], R14 ;  /* 0x0000020e0c000986 */ /* 0x0001e2000c101524 */
[----:B------:R-:W-:Y:S05]  /*2280*/  @!P2 BRA `(.L_x_36) ;  /* 0x000000000004a947 */ /* 0x000fea0003800000 */
[----:B------:R3:W5:Y:S02]  /*2290*/  LDG.E.LTC128B.U16 R24, desc[UR36][R6.64+0x10] ;  /* 0x0000102406187981 */ /* 0x000764000c1e1520 */
.L_x_36:
[----:B------:R-:W-:Y:S05]  /*22a0*/  BSYNC B1 ;  /* 0x0000000000017941 */ /* 0x000fea0003800000 */
.L_x_35:
[----:B-----5:R-:W-:Y:S01]  /*22b0*/  IMAD.U32 R5, R24, 0x10000, RZ ;  /* 0x0001000018057824 */ /* 0x020fe200078e00ff */
        /* <DEDUP_REMOVED lines=9> */
.L_x_38:
[----:B------:R-:W-:Y:S05]  /*2350*/  BSYNC B1 ;  /* 0x0000000000017941 */ /* 0x000fea0003800000 */
.L_x_37:
[----:B----45:R-:W-:Y:S01]  /*2360*/  IMAD.U32 R5, R24, 0x10000, RZ ;  /* 0x0001000018057824 */ /* 0x030fe200078e00ff */
[----:B------:R-:W-:Y:S01]  /*2370*/  ISETP.GT.AND P1, PT, R3, 0x8, P1 ;  /* 0x000000080300780c */ /* 0x000fe20000f24270 */
[----:B------:R-:W-:Y:S02]  /*2380*/  BSSY B1, `(.L_x_39) ;  /* 0x0000007000017945 */ /* 0x000fe40003800000 */
[----:B0-----:R-:W-:-:S04]  /*2390*/  FMUL R14, R5, R56 ;  /* 0x00000038050e7220 */ /* 0x001fc80000400000 */
[----:B------:R-:W-:-:S05]  /*23a0*/  FFMA R14, R29, R23, R14 ;  /* 0x000000171d0e7223 */ /* 0x000fca000000000e */
[----:B------:R-:W-:-:S05]  /*23b0*/  F2FP.BF16.F32.PACK_AB R14, RZ, R14 ;  /* 0x0000000eff0e723e */ /* 0x000fca00000010ff */
[----:B------:R0:W-:Y:S01]  /*23c0*/  @P3 STG.E.U16 desc[UR36][R8.64+0x12], R14 ;  /* 0x0000120e08003986 */ /* 0x0001e2000c101524 */
[----:B------:R-:W-:Y:S05]  /*23d0*/  @!P1 BRA `(.L_x_40) ;  /* 0x0000000000049947 */ /* 0x000fea0003800000 */
[----:B------:R4:W5:Y:S02]  /*23e0*/  LDG.E.LTC128B.U16 R24, desc[UR36][R10.64+0x10] ;  /* 0x000010240a187981 */ /* 0x000964000c1e1520 */
.L_x_40:
[----:B------:R-:W-:Y:S05]  /*23f0*/  BSYNC B1 ;  /* 0x0000000000017941 */ /* 0x000fea0003800000 */
.L_x_39:
[----:B-----5:R-:W-:Y:S01]  /*2400*/  IMAD.U32 R5, R24, 0x10000, RZ ;  /* 0x0001000018057824 */ /* 0x020fe200078e00ff */
[----:B------:R-:W-:Y:S01]  /*2410*/  ISETP.GT.AND P0, PT, R3, 0x8, P0 ;  /* 0x000000080300780c */ /* 0x000fe20000704270 */
[----:B------:R-:W-:Y:S02]  /*2420*/  BSSY B1, `(.L_x_41) ;  /* 0x0000007000017945 */ /* 0x000fe40003800000 */
[----:B------:R-:W-:-:S04]  /*2430*/  FMUL R5, R5, R56 ;  /* 0x0000003805057220 */ /* 0x000fc80000400000 */
[----:B------:R-:W-:-:S05]  /*2440*/  FFMA R5, R30, R23, R5 ;  /* 0x000000171e057223 */ /* 0x000fca0000000005 */
[----:B------:R-:W-:-:S05]  /*2450*/  F2FP.BF16.F32.PACK_AB R5, RZ, R5 ;  /* 0x00000005ff05723e */ /* 0x000fca00000010ff */
[----:B------:R0:W-:Y:S01]  /*2460*/  @P1 STG.E.U16 desc[UR36][R12.64+0x10], R5 ;  /* 0x000010050c001986 */ /* 0x0001e2000c101524 */
[----:B------:R-:W-:Y:S05]  /*2470*/  @!P0 BRA `(.L_x_42) ;  /* 0x0000000000048947 */ /* 0x000fea0003800000 */
[----:B------:R0:W5:Y:S02]  /*2480*/  LDG.E.LTC128B.U16 R24, desc[UR36][R10.64+0x12] ;  /* 0x000012240a187981 */ /* 0x000164000c1e1520 */
.L_x_42:
[----:B------:R-:W-:Y:S05]  /*2490*/  BSYNC B1 ;  /* 0x0000000000017941 */ /* 0x000fea0003800000 */
.L_x_41:
        /* <DEDUP_REMOVED lines=10> */
.L_x_44:
[----:B------:R-:W-:Y:S05]  /*2540*/  BSYNC B1 ;  /* 0x0000000000017941 */ /* 0x000fea0003800000 */
.L_x_43:
        /* <DEDUP_REMOVED lines=10> */
.L_x_46:
[----:B------:R-:W-:Y:S05]  /*25f0*/  BSYNC B1 ;  /* 0x0000000000017941 */ /* 0x000fea0003800000 */
.L_x_45:
[----:B0----5:R-:W-:Y:S01]  /*2600*/  IMAD.U32 R5, R24, 0x10000, RZ ;  /* 0x0001000018057824 */ /* 0x021fe200078e00ff */
        /* <DEDUP_REMOVED lines=8> */
.L_x_48:
[----:B------:R-:W-:Y:S05]  /*2690*/  BSYNC B1 ;  /* 0x0000000000017941 */ /* 0x000fea0003800000 */
.L_x_47:
        /* <DEDUP_REMOVED lines=9> */
.L_x_50:
[----:B------:R-:W-:Y:S05]  /*2730*/  BSYNC B1 ;  /* 0x0000000000017941 */ /* 0x000fea0003800000 */
.L_x_49:
        /* <DEDUP_REMOVED lines=10> */
.L_x_52:
[----:B------:R-:W-:Y:S05]  /*27e0*/  BSYNC B1 ;  /* 0x0000000000017941 */ /* 0x000fea0003800000 */
.L_x_51:
        /* <DEDUP_REMOVED lines=10> */
.L_x_54:
[----:B------:R-:W-:Y:S05]  /*2890*/  BSYNC B1 ;  /* 0x0000000000017941 */ /* 0x000fea0003800000 */
.L_x_53:
        /* <DEDUP_REMOVED lines=9> */
.L_x_56:
[----:B------:R-:W-:Y:S05]  /*2930*/  BSYNC B1 ;  /* 0x0000000000017941 */ /* 0x000fea0003800000 */
.L_x_55:
        /* <DEDUP_REMOVED lines=9> */
.L_x_58:
[----:B------:R-:W-:Y:S05]  /*29d0*/  BSYNC B1 ;  /* 0x0000000000017941 */ /* 0x000fea0003800000 */
.L_x_57:
        /* <DEDUP_REMOVED lines=10> */
.L_x_60:
[----:B------:R-:W-:Y:S05]  /*2a80*/  BSYNC B1 ;  /* 0x0000000000017941 */ /* 0x000fea0003800000 */
.L_x_59:
        /* <DEDUP_REMOVED lines=10> */
.L_x_62:
[----:B------:R-:W-:Y:S05]  /*2b30*/  BSYNC B1 ;  /* 0x0000000000017941 */ /* 0x000fea0003800000 */
.L_x_61:
        /* <DEDUP_REMOVED lines=9> */
.L_x_64:
[----:B------:R-:W-:Y:S05]  /*2bd0*/  BSYNC B1 ;  /* 0x0000000000017941 */ /* 0x000fea0003800000 */
.L_x_63:
        /* <DEDUP_REMOVED lines=9> */
.L_x_66:
[----:B------:R-:W-:Y:S05]  /*2c70*/  BSYNC B1 ;  /* 0x0000000000017941 */ /* 0x000fea0003800000 */
.L_x_65:
        /* <DEDUP_REMOVED lines=10> */
.L_x_68:
[----:B------:R-:W-:Y:S05]  /*2d20*/  BSYNC B1 ;  /* 0x0000000000017941 */ /* 0x000fea0003800000 */
.L_x_67:
        /* <DEDUP_REMOVED lines=10> */
.L_x_70:
[----:B------:R-:W-:Y:S05]  /*2dd0*/  BSYNC B1 ;  /* 0x0000000000017941 */ /* 0x000fea0003800000 */
.L_x_69:
        /* <DEDUP_REMOVED lines=9> */
.L_x_72:
[----:B------:R-:W-:Y:S05]  /*2e70*/  BSYNC B1 ;  /* 0x0000000000017941 */ /* 0x000fea0003800000 */
.L_x_71:
        /* <DEDUP_REMOVED lines=9> */
.L_x_74:
[----:B------:R-:W-:Y:S05]  /*2f10*/  BSYNC B1 ;  /* 0x0000000000017941 */ /* 0x000fea0003800000 */
.L_x_73:
        /* <DEDUP_REMOVED lines=10> */
.L_x_76:
[----:B------:R-:W-:Y:S05]  /*2fc0*/  BSYNC B1 ;  /* 0x0000000000017941 */ /* 0x000fea0003800000 */
.L_x_75:
        /* <DEDUP_REMOVED lines=10> */
.L_x_78:
[----:B------:R-:W-:Y:S05]  /*3070*/  BSYNC B1 ;  /* 0x0000000000017941 */ /* 0x000fea0003800000 */
.L_x_77:
        /* <DEDUP_REMOVED lines=9> */
.L_x_80:
[----:B------:R-:W-:Y:S05]  /*3110*/  BSYNC B1 ;  /* 0x0000000000017941 */ /* 0x000fea0003800000 */
.L_x_79:
        /* <DEDUP_REMOVED lines=9> */
.L_x_82:
[----:B------:R-:W-:Y:S05]  /*31b0*/  BSYNC B1 ;  /* 0x0000000000017941 */ /* 0x000fea0003800000 */
.L_x_81:
        /* <DEDUP_REMOVED lines=10> */
.L_x_84:
[----:B------:R-:W-:Y:S05]  /*3260*/  BSYNC B1 ;  /* 0x0000000000017941 */ /* 0x000fea0003800000 */
.L_x_83:
[----:B-----5:R-:W-:Y:S01]  /*3270*/  IMAD.U32 R5, R24, 0x10000, RZ ;  /* 0x0001000018057824 */ /* 0x020fe200078e00ff */
[----:B------:R-:W-:Y:S01]  /*3280*/  ISETP.GT.AND P0, PT, R4, 0x39, PT ;  /* 0x000000390400780c */ /* 0x000fe20003f04270 */
[----:B------:R-:W-:Y:S01]  /*3290*/  @P2 IMAD.MOV.U32 R4, RZ, RZ, R8 ;  /* 0x000000ffff042224 */ /* 0x000fe200078e0008 */
[----:B------:R-:W-:Y:S01]  /*32a0*/  BSSY B1, `(.L_x_85) ;  /* 0x000000a000017945 */ /* 0x000fe20003800000 */
[----:B------:R-:W-:Y:S01]  /*32b0*/  FMUL R5, R5, R56 ;  /* 0x0000003805057220 */ /* 0x000fe20000400000 */
[----:B------:R-:W-:-:S03]  /*32c0*/  ISETP.GT.AND P3, PT, R3, RZ, P0 ;  /* 0x000000ff0300720c */ /* 0x000fc60000764270 */
[----:B------:R-:W-:-:S05]  /*32d0*/  FFMA R5, R52, R23, R5 ;  /* 0x0000001734057223 */ /* 0x000fca0000000005 */
[----:B------:R-:W-:-:S04]  /*32e0*/  F2FP.BF16.F32.PACK_AB R5, RZ, R5 ;  /* 0x00000005ff05723e */ /* 0x000fc800000010ff */
[----:B0-----:R-:W-:Y:S01]  /*32f0*/  PRMT R14, R5, 0x7610, R14 ;  /* 0x00007610050e7816 */ /* 0x001fe2000000000e */
[----:B------:R-:W-:-:S05]  /*3300*/  @P2 IMAD.MOV.U32 R5, RZ, RZ, R9 ;  /* 0x000000ffff052224 */ /* 0x000fca00078e0009 */
[----:B------:R0:W-:Y:S01]  /*3310*/  @P2 STG.E.U16 desc[UR36][R4.64+0x70], R14 ;  /* 0x0000700e04002986 */ /* 0x0001e2000c101524 */
[----:B------:R-:W-:Y:S05]  /*3320*/  @!P3 BRA `(.L_x_86) ;  /* 0x000000000004b947 */ /* 0x000fea0003800000 */
[----:B------:R0:W5:Y:S02]  /*3330*/  LDG.E.LTC128B.U16 R24, desc[UR36][R6.64+0x72] ;  /* 0x0000722406187981 */ /* 0x000164000c1e1520 */
.L_x_86:
[----:B------:R-:W-:Y:S05]  /*3340*/  BSYNC B1 ;  /* 0x0000000000017941 */ /* 0x000fea0003800000 */
.L_x_85:
        /* <DEDUP_REMOVED lines=9> */
.L_x_88:
[----:B------:R-:W-:Y:S05]  /*33e0*/  BSYNC B1 ;  /* 0x0000000000017941 */ /* 0x000fea0003800000 */
.L_x_87:
[----:B-----5:R-:W-:Y:S01]  /*33f0*/  IMAD.U32 R5, R24, 0x10000, RZ ;  /* 0x0001000018057824 */ /* 0x020fe200078e00ff */
[----:B------:R-:W-:Y:S01]  /*3400*/  ISETP.GT.AND P0, PT, R3, 0x8, P0 ;  /* 0x000000080300780c */ /* 0x000fe20000704270 */
[----:B0-----:R-:W-:Y:S01]  /*3410*/  @P1 IMAD.MOV.U32 R4, RZ, RZ, R12 ;  /* 0x000000ffff041224 */ /* 0x001fe200078e000c */
[----:B------:R-:W-:Y:S01]  /*3420*/  BSSY B1, `(.L_x_89) ;  /* 0x0000009000017945 */ /* 0x000fe20003800000 */
[----:B------:R-:W-:-:S04]  /*3430*/  FMUL R5, R5, R56 ;  /* 0x0000003805057220 */ /* 0x000fc80000400000 */
[----:B------:R-:W-:-:S05]  /*3440*/  FFMA R5, R54, R23, R5 ;  /* 0x0000001736057223 */ /* 0x000fca0000000005 */
[----:B------:R-:W-:-:S04]  /*3450*/  F2FP.BF16.F32.PACK_AB R5, RZ, R5 ;  /* 0x00000005ff05723e */ /* 0x000fc800000010ff */
[----:B-1-3--:R-:W-:Y:S01]  /*3460*/  PRMT R6, R5, 0x7610, R6 ;  /* 0x0000761005067816 */ /* 0x00afe20000000006 */
[----:B------:R-:W-:-:S05]  /*3470*/  @P1 IMAD.MOV.U32 R5, RZ, RZ, R13 ;  /* 0x000000ffff051224 */ /* 0x000fca00078e000d */
[----:B------:R0:W-:Y:S01]  /*3480*/  @P1 STG.E.U16 desc[UR36][R4.64+0x70], R6 ;  /* 0x0000700604001986 */ /* 0x0001e2000c101524 */
[----:B------:R-:W-:Y:S05]  /*3490*/  @!P0 BRA `(.L_x_90) ;  /* 0x0000000000048947 */ /* 0x000fea0003800000 */
[----:B------:R1:W5:Y:S02]  /*34a0*/  LDG.E.LTC128B.U16 R24, desc[UR36][R10.64+0x72] ;  /* 0x000072240a187981 */ /* 0x000364000c1e1520 */
.L_x_90:
[----:B------:R-:W-:Y:S05]  /*34b0*/  BSYNC B1 ;  /* 0x0000000000017941 */ /* 0x000fea0003800000 */
.L_x_89:
[----:B------:R-:W-:Y:S05]  /*34c0*/  @!P0 BRA `(.L_x_91) ;  /* 0x0000000800a88947 */ /* 0x000fea0003800000 */
[----:B-----5:R-:W-:-:S04]  /*34d0*/  IMAD.U32 R3, R24, 0x10000, RZ ;  /* 0x0001000018037824 */ /* 0x020fc800078e00ff */
[----:B0-----:R-:W-:-:S04]  /*34e0*/  FMUL R4, R3, R56 ;  /* 0x0000003803047220 */ /* 0x001fc80000400000 */
[----:B------:R-:W-:-:S05]  /*34f0*/  FFMA R4, R55, R23, R4 ;  /* 0x0000001737047223 */ /* 0x000fca0000000004 */
[----:B------:R-:W-:-:S05]  /*3500*/  F2FP.BF16.F32.PACK_AB R4, RZ, R4 ;  /* 0x00000004ff04723e */ /* 0x000fca00000010ff */
[----:B------:R3:W-:Y:S01]  /*3510*/  STG.E.U16 desc[UR36][R12.64+0x72], R4 ;  /* 0x000072040c007986 */ /* 0x0007e2000c101524 */
[----:B------:R-:W-:Y:S05]  /*3520*/  BRA `(.L_x_91) ;  /* 0x0000000800907947 */ /* 0x000fea0003800000 */
.L_x_30:
[----:B------:R-:W-:Y:S01]  /*3530*/  ISETP.GT.AND P0, PT, R4, 0x1, PT ;  /* 0x000000010400780c */ /* 0x000fe20003f04270 */
[----:B------:R-:W-:Y:S01]  /*3540*/  ULDC.64 UR4, c[0x0][0x5c0] ;  /* 0x0001700000047ab9 */ /* 0x000fe20000000a00 */
[-C--:B------:R-:W-:Y:S01]  /*3550*/  FMUL R24, R24, R23.reuse ;  /* 0x0000001718187220 */ /* 0x080fe20000400000 */
[-C--:B------:R-:W-:Y:S01]  /*3560*/  FMUL R25, R25, R23.reuse ;  /* 0x0000001719197220 */ /* 0x080fe20000400000 */
[----:B------:R-:W-:Y:S01]  /*3570*/  ISETP.GT.AND P3, PT, R3, RZ, P0 ;  /* 0x000000ff0300720c */ /* 0x000fe20000764270 */
[-C--:B------:R-:W-:Y:S01]  /*3580*/  FMUL R26, R26, R23.reuse ;  /* 0x000000171a1a7220 */ /* 0x080fe20000400000 */
[----:B------:R-:W-:Y:S01]  /*3590*/  LEA R6, P4, R58, UR4, 0x1 ;  /* 0x000000043a067c11 */ /* 0x000fe2000f8808ff */
[-C--:B------:R-:W-:Y:S01]  /*35a0*/  FMUL R27, R27, R23.reuse ;  /* 0x000000171b1b7220 */ /* 0x080fe20000400000 */
[----:B------:R-:W-:Y:S01]  /*35b0*/  F2FP.BF16.F32.PACK_AB R24, RZ, R24 ;  /* 0x00000018ff18723e */ /* 0x000fe200000010ff */
[-C--:B------:R-:W-:Y:S01]  /*35c0*/  FMUL R28, R28, R23.reuse ;  /* 0x000000171c1c7220 */ /* 0x080fe20000400000 */
[----:B------:R-:W-:Y:S01]  /*35d0*/  LEA.HI.X R7, R58, UR5, R75, 0x1, P4 ;  /* 0x000000053a077c11 */ /* 0x000fe2000a0f0c4b */
[----:B------:R-:W-:Y:S01]  /*35e0*/  FMUL R29, R29, R23 ;  /* 0x000000171d1d7220 */ /* 0x000fe20000400000 */
[----:B------:R-:W-:Y:S01]  /*35f0*/  F2FP.BF16.F32.PACK_AB R25, RZ, R25 ;  /* 0x00000019ff19723e */ /* 0x000fe200000010ff */
[-C--:B------:R-:W-:Y:S01]  /*3600*/  FMUL R30, R30, R23.reuse ;  /* 0x000000171e1e7220 */ /* 0x080fe20000400000 */
[----:B------:R-:W-:Y:S01]  /*3610*/  SHF.L.U64.HI R67, R66, 0x4, R67 ;  /* 0x0000000442437819 */ /* 0x000fe20000010243 */
[----:B------:R-:W-:Y:S01]  /*3620*/  @P1 STG.E.U16 desc[UR36][R6.64], R24 ;  /* 0x0000001806001986 */ /* 0x000fe2000c101524 */
[----:B------:R-:W-:Y:S01]  /*3630*/  ISETP.GT.AND P1, PT, R4, 0x8, PT ;  /* 0x000000080400780c */ /* 0x000fe20003f24270 */
[-C--:B------:R-:W-:Y:S01]  /*3640*/  FMUL R31, R31, R23.reuse ;  /* 0x000000171f1f7220 */ /* 0x080fe20000400000 */
[C---:B------:R-:W-:Y:S01]  /*3650*/  ISETP.GT.AND P4, PT, R3.reuse, 0x8, P0 ;  /* 0x000000080300780c */ /* 0x040fe20000784270 */
[----:B------:R-:W-:Y:S01]  /*3660*/  @P3 STG.E.U16 desc[UR36][R6.64+0x2], R25 ;  /* 0x0000021906003986 */ /* 0x000fe2000c101524 */
[----:B------:R-:W-:Y:S01]  /*3670*/  LEA R8, P3, R66, R6, 0x4 ;  /* 0x0000000642087211 */ /* 0x000fe200078620ff */
[-C--:B------:R-:W-:Y:S01]  /*3680*/  FMUL R32, R32, R23.reuse ;  /* 0x0000001720207220 */ /* 0x080fe20000400000 */
[----:B------:R-:W-:Y:S01]  /*3690*/  ISETP.GT.AND P2, PT, R3, 0x8, P2 ;  /* 0x000000080300780c */ /* 0x000fe20001744270 */
[-C--:B------:R-:W-:Y:S01]  /*36a0*/  FMUL R33, R33, R23.reuse ;  /* 0x0000001721217220 */ /* 0x080fe20000400000 */
[----:B------:R-:W-:Y:S01]  /*36b0*/  ISETP.GT.AND P0, PT, R4, 0x9, PT ;  /* 0x000000090400780c */ /* 0x000fe20003f04270 */
[----:B------:R-:W-:Y:S01]  /*36c0*/  IMAD.X R9, R67, 0x1, R7, P3 ;  /* 0x0000000143097824 */ /* 0x000fe200018e0607 */
[C---:B------:R-:W-:Y:S01]  /*36d0*/  ISETP.GT.AND P5, PT, R3.reuse, RZ, P1 ;  /* 0x000000ff0300720c */ /* 0x040fe20000fa4270 */
[-C--:B------:R-:W-:Y:S01]  /*36e0*/  FMUL R34, R34, R23.reuse ;  /* 0x0000001722227220 */ /* 0x080fe20000400000 */
[----:B------:R-:W-:Y:S01]  /*36f0*/  ISETP.GT.AND P3, PT, R3, RZ, P0 ;  /* 0x000000ff0300720c */ /* 0x000fe20000764270 */
[-C--:B------:R-:W-:Y:S01]  /*3700*/  FMUL R35, R35, R23.reuse ;  /* 0x0000001723237220 */ /* 0x080fe20000400000 */
[----:B------:R-:W-:Y:S01]  /*3710*/  F2FP.BF16.F32.PACK_AB R26, RZ, R26 ;  /* 0x0000001aff1a723e */ /* 0x000fe200000010ff */
[----:B------:R-:W-:Y:S01]  /*3720*/  FMUL R36, R36, R23 ;  /* 0x0000001724247220 */ /* 0x000fe20000400000 */
[----:B------:R-:W-:Y:S01]  /*3730*/  F2FP.BF16.F32.PACK_AB R27, RZ, R27 ;  /* 0x0000001bff1b723e */ /* 0x000fe200000010ff */
[----:B------:R-:W-:Y:S01]  /*3740*/  FMUL R37, R37, R23 ;  /* 0x0000001725257220 */ /* 0x000fe20000400000 */
[----:B------:R-:W-:Y:S01]  /*3750*/  F2FP.BF16.F32.PACK_AB R28, RZ, R28 ;  /* 0x0000001cff1c723e */ /* 0x000fe200000010ff */
[----:B------:R-:W-:Y:S01]  /*3760*/  @P2 STG.E.U16 desc[UR36][R8.64], R26 ;  /* 0x0000001a08002986 */ /* 0x000fe2000c101524 */
[----:B------:R-:W-:Y:S01]  /*3770*/  F2FP.BF16.F32.PACK_AB R29, RZ, R29 ;  /* 0x0000001dff1d723e */ /* 0x000fe200000010ff */
[-C--:B------:R-:W-:Y:S01]  /*3780*/  FMUL R38, R38, R23.reuse ;  /* 0x0000001726267220 */ /* 0x080fe20000400000 */
[----:B------:R-:W-:Y:S01]  /*3790*/  ISETP.GT.AND P2, PT, R3, 0x8, P1 ;  /* 0x000000080300780c */ /* 0x000fe20000f44270 */
[----:B------:R-:W-:Y:S01]  /*37a0*/  @P4 STG.E.U16 desc[UR36][R8.64+0x2], R27 ;  /* 0x0000021b08004986 */ /* 0x000fe2000c101524 */
[----:B------:R-:W-:Y:S01]  /*37b0*/  ISETP.GT.AND P1, PT, R4, 0x10, PT ;  /* 0x000000100400780c */ /* 0x000fe20003f24270 */
[-C--:B------:R-:W-:Y:S01]  /*37c0*/  FMUL R39, R39, R23.reuse ;  /* 0x0000001727277220 */ /* 0x080fe20000400000 */
[----:B------:R-:W-:Y:S01]  /*37d0*/  F2FP.BF16.F32.PACK_AB R30, RZ, R30 ;  /* 0x0000001eff1e723e */ /* 0x000fe200000010ff */
[----:B------:R-:W-:Y:S01]  /*37e0*/  @P5 STG.E.U16 desc[UR36][R6.64+0x10], R28 ;  /* 0x0000101c06005986 */ /* 0x000fe2000c101524 */
[C---:B------:R-:W-:Y:S01]  /*37f0*/  ISETP.GT.AND P4, PT, R3.reuse, RZ, P1 ;  /* 0x000000ff0300720c */ /* 0x040fe20000f84270 */
[----:B------:R-:W-:Y:S01]  /*3800*/  FMUL R40, R40, R23 ;  /* 0x0000001728287220 */ /* 0x000fe20000400000 */
[----:B------:R-:W-:Y:S01]  /*3810*/  F2FP.BF16.F32.PACK_AB R31, RZ, R31 ;  /* 0x0000001fff1f723e */ /* 0x000fe200000010ff */
[----:B------:R-:W-:Y:S01]  /*3820*/  @P3 STG.E.U16 desc[UR36][R6.64+0x12], R29 ;  /* 0x0000121d06003986 */ /* 0x000fe2000c101524 */
[----:B------:R-:W-:Y:S01]  /*3830*/  ISETP.GT.AND P3, PT, R3, 0x8, P0 ;  /* 0x000000080300780c */ /* 0x000fe20000764270 */
[-C--:B------:R-:W-:Y:S01]  /*3840*/  FMUL R41, R41, R23.reuse ;  /* 0x0000001729297220 */ /* 0x080fe20000400000 */
[----:B------:R-:W-:Y:S01]  /*3850*/  ISETP.GT.AND P0, PT, R4, 0x11, PT ;  /* 0x000000110400780c */ /* 0x000fe20003f04270 */
[----:B------:R-:W-:Y:S01]  /*3860*/  @P2 STG.E.U16 desc[UR36][R8.64+0x10], R30 ;  /* 0x0000101e08002986 */ /* 0x000fe2000c101524 */
[----:B------:R-:W-:Y:S01]  /*3870*/  F2FP.BF16.F32.PACK_AB R32, RZ, R32 ;  /* 0x00000020ff20723e */ /* 0x000fe200000010ff */
[-C--:B------:R-:W-:Y:S01]  /*3880*/  FMUL R42, R42, R23.reuse ;  /* 0x000000172a2a7220 */ /* 0x080fe20000400000 */
[----:B------:R-:W-:Y:S01]  /*3890*/  ISETP.GT.AND P5, PT, R3, RZ, P0 ;  /* 0x000000ff0300720c */ /* 0x000fe200007a4270 */
[-C--:B------:R-:W-:Y:S01]  /*38a0*/  FMUL R43, R43, R23.reuse ;  /* 0x000000172b2b7220 */ /* 0x080fe20000400000 */
[----:B------:R-:W-:Y:S01]  /*38b0*/  ISETP.GT.AND P2, PT, R3, 0x8, P1 ;  /* 0x000000080300780c */ /* 0x000fe20000f44270 */
[-C--:B------:R-:W-:Y:S01]  /*38c0*/  FMUL R44, R44, R23.reuse ;  /* 0x000000172c2c7220 */ /* 0x080fe20000400000 */
[----:B------:R-:W-:Y:S01]  /*38d0*/  ISETP.GT.AND P1, PT, R4, 0x18, PT ;  /* 0x000000180400780c */ /* 0x000fe20003f24270 */
[----:B------:R-:W-:Y:S01]  /*38e0*/  FMUL R45, R45, R23 ;  /* 0x000000172d2d7220 */ /* 0x000fe20000400000 */
[----:B------:R-:W-:Y:S01]  /*38f0*/  F2FP.BF16.F32.PACK_AB R33, RZ, R33 ;  /* 0x00000021ff21723e */ /* 0x000fe200000010ff */
[----:B------:R-:W-:Y:S01]  /*3900*/  @P3 STG.E.U16 desc[UR36][R8.64+0x12], R31 ;  /* 0x0000121f08003986 */ /* 0x000fe2000c101524 */
[C---:B------:R-:W-:Y:S01]  /*3910*/  ISETP.GT.AND P3, PT, R3.reuse, 0x8, P0 ;  /* 0x000000080300780c */ /* 0x040fe20000764270 */
[-C--:B------:R-:W-:Y:S01]  /*3920*/  FMUL R46, R46, R23.reuse ;  /* 0x000000172e2e7220 */ /* 0x080fe20000400000 */
[----:B------:R-:W-:Y:S01]  /*3930*/  ISETP.GT.AND P0, PT, R4, 0x19, PT ;  /* 0x000000190400780c */ /* 0x000fe20003f04270 */
[----:B------:R-:W-:Y:S01]  /*3940*/  @P4 STG.E.U16 desc[UR36][R6.64+0x20], R32 ;  /* 0x0000202006004986 */ /* 0x000fe2000c101524 */
[----:B------:R-:W-:Y:S01]  /*3950*/  ISETP.GT.AND P4, PT, R3, RZ, P1 ;  /* 0x000000ff0300720c */ /* 0x000fe20000f84270 */
[-C--:B------:R-:W-:Y:S01]  /*3960*/  FMUL R47, R47, R23.reuse ;  /* 0x000000172f2f7220 */ /* 0x080fe20000400000 */
[----:B------:R-:W-:Y:S01]  /*3970*/  F2FP.BF16.F32.PACK_AB R34, RZ, R34 ;  /* 0x00000022ff22723e */ /* 0x000fe200000010ff */
[----:B------:R-:W-:Y:S01]  /*3980*/  @P5 STG.E.U16 desc[UR36][R6.64+0x22], R33 ;  /* 0x0000222106005986 */ /* 0x000fe2000c101524 */
[----:B------:R-:W-:Y:S01]  /*3990*/  ISETP.GT.AND P5, PT, R3, RZ, P0 ;  /* 0x000000ff0300720c */ /* 0x000fe200007a4270 */
[----:B------:R-:W-:Y:S01]  /*39a0*/  FMUL R48, R48, R23 ;  /* 0x0000001730307220 */ /* 0x000fe20000400000 */
[----:B------:R-:W-:Y:S01]  /*39b0*/  F2FP.BF16.F32.PACK_AB R35, RZ, R35 ;  /* 0x00000023ff23723e */ /* 0x000fe200000010ff */
[----:B------:R-:W-:Y:S01]  /*39c0*/  @P2 STG.E.U16 desc[UR36][R8.64+0x20], R34 ;  /* 0x0000202208002986 */ /* 0x000fe2000c101524 */
[----:B------:R-:W-:Y:S01]  /*39d0*/  F2FP.BF16.F32.PACK_AB R36, RZ, R36 ;  /* 0x00000024ff24723e */ /* 0x000fe200000010ff */
[-C--:B------:R-:W-:Y:S01]  /*39e0*/  FMUL R49, R49, R23.reuse ;  /* 0x0000001731317220 */ /* 0x080fe20000400000 */
[C---:B------:R-:W-:Y:S01]  /*39f0*/  ISETP.GT.AND P2, PT, R3.reuse, 0x8, P1 ;  /* 0x000000080300780c */ /* 0x040fe20000f44270 */
[----:B------:R-:W-:Y:S01]  /*3a00*/  @P3 STG.E.U16 desc[UR36][R8.64+0x22], R35 ;  /* 0x0000222308003986 */ /* 0x000fe2000c101524 */
[----:B------:R-:W-:Y:S01]  /*3a10*/  ISETP.GT.AND P1, PT, R4, 0x20, PT ;  /* 0x000000200400780c */ /* 0x000fe20003f24270 */
[----:B------:R-:W-:Y:S01]  /*3a20*/  FMUL R50, R50, R23 ;  /* 0x0000001732327220 */ /* 0x000fe20000400000 */
[----:B------:R-:W-:Y:S01]  /*3a30*/  F2FP.BF16.F32.PACK_AB R37, RZ, R37 ;  /* 0x00000025ff25723e */ /* 0x000fe200000010ff */
[----:B------:R-:W-:Y:S01]  /*3a40*/  @P4 STG.E.U16 desc[UR36][R6.64+0x30], R36 ;  /* 0x0000302406004986 */ /* 0x000fe2000c101524 */
[----:B------:R-:W-:Y:S01]  /*3a50*/  ISETP.GT.AND P3, PT, R3, 0x8, P0 ;  /* 0x000000080300780c */ /* 0x000fe20000764270 */
[-C--:B------:R-:W-:Y:S01]  /*3a60*/  FMUL R51, R51, R23.reuse ;  /* 0x0000001733337220 */ /* 0x080fe20000400000 */
[----:B------:R-:W-:Y:S01]  /*3a70*/  ISETP.GT.AND P0, PT, R4, 0x21, PT ;  /* 0x000000210400780c */ /* 0x000fe20003f04270 */
[----:B------:R-:W-:Y:S01]  /*3a80*/  @P5 STG.E.U16 desc[UR36][R6.64+0x32], R37 ;  /* 0x0000322506005986 */ /* 0x000fe2000c101524 */
        /* <DEDUP_REMOVED lines=10> */
[----:B------:R-:W-:-:S02]  /*3b30*/  F2FP.BF16.F32.PACK_AB R41, RZ, R41 ;  /* 0x00000029ff29723e */ /* 0x000fc400000010ff */
[C---:B------:R-:W-:Y:S01]  /*3b40*/  ISETP.GT.AND P1, PT, R3.reuse, 0x8, P1 ;  /* 0x000000080300780c */ /* 0x040fe20000f24270 */
[----:B------:R-:W-:Y:S01]  /*3b50*/  @P3 STG.E.U16 desc[UR36][R8.64+0x32], R39 ;  /* 0x0000322708003986 */ /* 0x000fe2000c101524 */
[C---:B------:R-:W-:Y:S02]  /*3b60*/  ISETP.GT.AND P2, PT, R3.reuse, 0x8, P0 ;  /* 0x000000080300780c */ /* 0x040fe40000744270 */
[C---:B------:R-:W-:Y:S01]  /*3b70*/  ISETP.GT.AND P0, PT, R4.reuse, 0x29, PT ;  /* 0x000000290400780c */ /* 0x040fe20003f04270 */
[----:B------:R-:W-:Y:S01]  /*3b80*/  @P4 STG.E.U16 desc[UR36][R6.64+0x40], R40 ;  /* 0x0000402806004986 */ /* 0x000fe2000c101524 */
[----:B------:R-:W-:Y:S02]  /*3b90*/  ISETP.GT.AND P4, PT, R4, 0x28, PT ;  /* 0x000000280400780c */ /* 0x000fe40003f84270 */
[----:B------:R-:W-:Y:S01]  /*3ba0*/  F2FP.BF16.F32.PACK_AB R42, RZ, R42 ;  /* 0x0000002aff2a723e */ /* 0x000fe200000010ff */
[----:B------:R-:W-:Y:S01]  /*3bb0*/  @P5 STG.E.U16 desc[UR36][R6.64+0x42], R41 ;  /* 0x0000422906005986 */ /* 0x000fe2000c101524 */
[----:B------:R-:W-:-:S02]  /*3bc0*/  ISETP.GT.AND P5, PT, R3, RZ, P4 ;  /* 0x000000ff0300720c */ /* 0x000fc400027a4270 */
[C---:B------:R-:W-:Y:S01]  /*3bd0*/  ISETP.GT.AND P3, PT, R3.reuse, RZ, P0 ;  /* 0x000000ff0300720c */ /* 0x040fe20000764270 */
[----:B------:R-:W-:Y:S01]  /*3be0*/  @P1 STG.E.U16 desc[UR36][R8.64+0x40], R42 ;  /* 0x0000402a08001986 */ /* 0x000fe2000c101524 */
[----:B------:R-:W-:Y:S02]  /*3bf0*/  F2FP.BF16.F32.PACK_AB R43, RZ, R43 ;  /* 0x0000002bff2b723e */ /* 0x000fe400000010ff */
[----:B------:R-:W-:Y:S02]  /*3c00*/  F2FP.BF16.F32.PACK_AB R44, RZ, R44 ;  /* 0x0000002cff2c723e */ /* 0x000fe400000010ff */
[C---:B------:R-:W-:Y:S01]  /*3c10*/  ISETP.GT.AND P4, PT, R3.reuse, 0x8, P4 ;  /* 0x000000080300780c */ /* 0x040fe20002784270 */
[----:B------:R-:W-:Y:S01]  /*3c20*/  @P2 STG.E.U16 desc[UR36][R8.64+0x42], R43 ;  /* 0x0000422b08002986 */ /* 0x000fe2000c101524 */
[----:B------:R-:W-:Y:S02]  /*3c30*/  F2FP.BF16.F32.PACK_AB R45, RZ, R45 ;  /* 0x0000002dff2d723e */ /* 0x000fe400000010ff */
[----:B------:R-:W-:Y:S01]  /*3c40*/  ISETP.GT.AND P2, PT, R4, 0x31, PT ;  /* 0x000000310400780c */ /* 0x000fe20003f44270 */
[----:B------:R-:W-:Y:S01]  /*3c50*/  @P5 STG.E.U16 desc[UR36][R6.64+0x50], R44 ;  /* 0x0000502c06005986 */ /* 0x000fe2000c101524 */
[----:B------:R-:W-:-:S02]  /*3c60*/  ISETP.GT.AND P5, PT, R3, 0x8, P0 ;  /* 0x000000080300780c */ /* 0x000fc400007a4270 */
[C---:B------:R-:W-:Y:S01]  /*3c70*/  ISETP.GT.AND P1, PT, R4.reuse, 0x38, PT ;  /* 0x000000380400780c */ /* 0x040fe20003f24270 */
[----:B------:R-:W-:Y:S01]  /*3c80*/  @P3 STG.E.U16 desc[UR36][R6.64+0x52], R45 ;  /* 0x0000522d06003986 */ /* 0x000fe2000c101524 */
[C---:B------:R-:W-:Y:S02]  /*3c90*/  ISETP.GT.AND P3, PT, R4.reuse, 0x30, PT ;  /* 0x000000300400780c */ /* 0x040fe40003f64270 */
[----:B------:R-:W-:Y:S01]  /*3ca0*/  ISETP.GT.AND P0, PT, R4, 0x39, PT ;  /* 0x000000390400780c */ /* 0x000fe20003f04270 */
[----:B------:R-:W-:Y:S01]  /*3cb0*/  @P4 IMAD.MOV.U32 R4, RZ, RZ, R8 ;  /* 0x000000ffff044224 */ /* 0x000fe200078e0008 */
[----:B------:R-:W-:Y:S01]  /*3cc0*/  F2FP.BF16.F32.PACK_AB R46, RZ, R46 ;  /* 0x0000002eff2e723e */ /* 0x000fe200000010ff */
[----:B------:R-:W-:Y:S01]  /*3cd0*/  @P4 IMAD.MOV.U32 R5, RZ, RZ, R9 ;  /* 0x000000ffff054224 */ /* 0x000fe200078e0009 */
[----:B------:R-:W-:Y:S02]  /*3ce0*/  F2FP.BF16.F32.PACK_AB R47, RZ, R47 ;  /* 0x0000002fff2f723e */ /* 0x000fe400000010ff */
[----:B------:R-:W-:-:S02]  /*3cf0*/  F2FP.BF16.F32.PACK_AB R48, RZ, R48 ;  /* 0x00000030ff30723e */ /* 0x000fc400000010ff */
[----:B------:R0:W-:Y:S01]  /*3d00*/  @P4 STG.E.U16 desc[UR36][R4.64+0x50], R46 ;  /* 0x0000502e04004986 */ /* 0x0001e2000c101524 */
[C---:B------:R-:W-:Y:S02]  /*3d10*/  ISETP.GT.AND P4, PT, R3.reuse, RZ, P2 ;  /* 0x000000ff0300720c */ /* 0x040fe40001784270 */
[----:B------:R-:W-:Y:S02]  /*3d20*/  F2FP.BF16.F32.PACK_AB R49, RZ, R49 ;  /* 0x00000031ff31723e */ /* 0x000fe400000010ff */
[----:B------:R-:W-:Y:S02]  /*3d30*/  ISETP.GT.AND P2, PT, R3, 0x8, P2 ;  /* 0x000000080300780c */ /* 0x000fe40001744270 */
[----:B------:R-:W-:Y:S02]  /*3d40*/  F2FP.BF16.F32.PACK_AB R50, RZ, R50 ;  /* 0x00000032ff32723e */ /* 0x000fe400000010ff */
[----:B------:R-:W-:Y:S02]  /*3d50*/  F2FP.BF16.F32.PACK_AB R51, RZ, R51 ;  /* 0x00000033ff33723e */ /* 0x000fe400000010ff */
[----:B------:R-:W-:Y:S01]  /*3d60*/  F2FP.BF16.F32.PACK_AB R52, RZ, R52 ;  /* 0x00000034ff34723e */ /* 0x000fe200000010ff */
[----:B0-----:R-:W-:Y:S01]  /*3d70*/  @P5 IMAD.MOV.U32 R4, RZ, RZ, R8 ;  /* 0x000000ffff045224 */ /* 0x001fe200078e0008 */
[----:B------:R-:W-:Y:S01]  /*3d80*/  F2FP.BF16.F32.PACK_AB R53, RZ, R53 ;  /* 0x00000035ff35723e */ /* 0x000fe200000010ff */
[----:B------:R-:W-:Y:S01]  /*3d90*/  @P5 IMAD.MOV.U32 R5, RZ, RZ, R9 ;  /* 0x000000ffff055224 */ /* 0x000fe200078e0009 */
[----:B------:R-:W-:-:S02]  /*3da0*/  F2FP.BF16.F32.PACK_AB R54, RZ, R54 ;  /* 0x00000036ff36723e */ /* 0x000fc400000010ff */
[----:B------:R-:W-:Y:S02]  /*3db0*/  F2FP.BF16.F32.PACK_AB R55, RZ, R55 ;  /* 0x00000037ff37723e */ /* 0x000fe400000010ff */
[----:B------:R0:W-:Y:S01]  /*3dc0*/  @P5 STG.E.U16 desc[UR36][R4.64+0x52], R47 ;  /* 0x0000522f04005986 */ /* 0x0001e2000c101524 */
[C---:B------:R-:W-:Y:S02]  /*3dd0*/  ISETP.GT.AND P5, PT, R3.reuse, RZ, P3 ;  /* 0x000000ff0300720c */ /* 0x040fe40001fa4270 */
[----:B------:R-:W-:-:S11]  /*3de0*/  ISETP.GT.AND P3, PT, R3, 0x8, P3 ;  /* 0x000000080300780c */ /* 0x000fd60001f64270 */
[----:B0-----:R-:W-:Y:S02]  /*3df0*/  @P5 IMAD.MOV.U32 R4, RZ, RZ, R6 ;  /* 0x000000ffff045224 */ /* 0x001fe400078e0006 */
[----:B------:R-:W-:-:S05]  /*3e00*/  @P5 IMAD.MOV.U32 R5, RZ, RZ, R7 ;  /* 0x000000ffff055224 */ /* 0x000fca00078e0007 */
[----:B------:R0:W-:Y:S01]  /*3e10*/  @P5 STG.E.U16 desc[UR36][R4.64+0x60], R48 ;  /* 0x0000603004005986 */ /* 0x0001e2000c101524 */
[C---:B------:R-:W-:Y:S02]  /*3e20*/  ISETP.GT.AND P5, PT, R3.reuse, RZ, P0 ;  /* 0x000000ff0300720c */ /* 0x040fe400007a4270 */
[----:B------:R-:W-:Y:S01]  /*3e30*/  ISETP.GT.AND P0, PT, R3, 0x8, P0 ;  /* 0x000000080300780c */ /* 0x000fe20000704270 */
[----:B0-----:R-:W-:Y:S02]  /*3e40*/  @P4 IMAD.MOV.U32 R4, RZ, RZ, R6 ;  /* 0x000000ffff044224 */ /* 0x001fe400078e0006 */
[----:B------:R-:W-:-:S05]  /*3e50*/  @P4 IMAD.MOV.U32 R5, RZ, RZ, R7 ;  /* 0x000000ffff054224 */ /* 0x000fca00078e0007 */
[----:B------:R0:W-:Y:S01]  /*3e60*/  @P4 STG.E.U16 desc[UR36][R4.64+0x62], R49 ;  /* 0x0000623104004986 */ /* 0x0001e2000c101524 */
[C---:B------:R-:W-:Y:S02]  /*3e70*/  ISETP.GT.AND P4, PT, R3.reuse, RZ, P1 ;  /* 0x000000ff0300720c */ /* 0x040fe40000f84270 */
[----:B------:R-:W-:Y:S01]  /*3e80*/  ISETP.GT.AND P1, PT, R3, 0x8, P1 ;  /* 0x000000080300780c */ /* 0x000fe20000f24270 */
[----:B0-----:R-:W-:Y:S02]  /*3e90*/  @P3 IMAD.MOV.U32 R4, RZ, RZ, R8 ;  /* 0x000000ffff043224 */ /* 0x001fe400078e0008 */
[----:B------:R-:W-:-:S05]  /*3ea0*/  @P3 IMAD.MOV.U32 R5, RZ, RZ, R9 ;  /* 0x000000ffff053224 */ /* 0x000fca00078e0009 */
[----:B------:R0:W-:Y:S02]  /*3eb0*/  @P3 STG.E.U16 desc[UR36][R4.64+0x60], R50 ;  /* 0x0000603204003986 */ /* 0x0001e4000c101524 */
[----:B0-----:R-:W-:Y:S02]  /*3ec0*/  @P2 IMAD.MOV.U32 R4, RZ, RZ, R8 ;  /* 0x000000ffff042224 */ /* 0x001fe400078e0008 */
[----:B------:R-:W-:-:S05]  /*3ed0*/  @P2 IMAD.MOV.U32 R5, RZ, RZ, R9 ;  /* 0x000000ffff052224 */ /* 0x000fca00078e0009 */
[----:B------:R0:W-:Y:S02]  /*3ee0*/  @P2 STG.E.U16 desc[UR36][R4.64+0x62], R51 ;  /* 0x0000623304002986 */ /* 0x0001e4000c101524 */
[----:B0-----:R-:W-:Y:S02]  /*3ef0*/  @P4 IMAD.MOV.U32 R4, RZ, RZ, R6 ;  /* 0x000000ffff044224 */ /* 0x001fe400078e0006 */
[----:B------:R-:W-:-:S05]  /*3f00*/  @P4 IMAD.MOV.U32 R5, RZ, RZ, R7 ;  /* 0x000000ffff054224 */ /* 0x000fca00078e0007 */
[----:B------:R0:W-:Y:S04]  /*3f10*/  @P4 STG.E.U16 desc[UR36][R4.64+0x70], R52 ;  /* 0x0000703404004986 */ /* 0x0001e8000c101524 */
[----:B------:R1:W-:Y:S01]  /*3f20*/  @P5 STG.E.U16 desc[UR36][R6.64+0x72], R53 ;  /* 0x0000723506005986 */ /* 0x0003e2000c101524 */
[----:B0-----:R-:W-:Y:S02]  /*3f30*/  @P1 IMAD.MOV.U32 R4, RZ, RZ, R8 ;  /* 0x000000ffff041224 */ /* 0x001fe400078e0008 */
[----:B------:R-:W-:-:S05]  /*3f40*/  @P1 IMAD.MOV.U32 R5, RZ, RZ, R9 ;  /* 0x000000ffff051224 */ /* 0x000fca00078e0009 */
[----:B------:R1:W-:Y:S04]  /*3f50*/  @P1 STG.E.U16 desc[UR36][R4.64+0x70], R54 ;  /* 0x0000703604001986 */ /* 0x0003e8000c101524 */
[----:B------:R1:W-:Y:S02]  /*3f60*/  @P0 STG.E.U16 desc[UR36][R8.64+0x72], R55 ;  /* 0x0000723708000986 */ /* 0x0003e4000c101524 */
.L_x_91:
[----:B------:R-:W-:Y:S05]  /*3f70*/  BSYNC B0 ;  /* 0x0000000000007941 */ /* 0x000fea0003800000 */
.L_x_29:
[----:B------:R-:W-:Y:S01]  /*3f80*/  ULDC UR4, c[0x0][0xc] ;  /* 0x0000030000047ab9 */ /* 0x000fe20000000800 */
[----:B------:R-:W-:Y:S01]  /*3f90*/  ULDC UR5, c[0x0][0x10] ;  /* 0x0000040000057ab9 */ /* 0x000fe20000000800 */
[----:B------:R-:W0:Y:S01]  /*3fa0*/  LDC R3, c[0x0][0x14] ;  /* 0x00000500ff037b82 */ /* 0x000e220000000800 */
[----:B------:R-:W-:Y:S01]  /*3fb0*/  UIMAD.WIDE.U32 UR4, UR4, UR5, URZ ;  /* 0x00000005040472a5 */ /* 0x000fe2000f8e003f */
[----:B------:R-:W-:Y:S02]  /*3fc0*/  IMAD.MOV.U32 R59, RZ, RZ, -0x1 ;  /* 0xffffffffff3b7424 */ /* 0x000fe400078e00ff */
[----:B------:R-:W-:-:S03]  /*3fd0*/  IMAD.MOV.U32 R57, RZ, RZ, -0x1 ;  /* 0xffffffffff397424 */ /* 0x000fc600078e00ff */
[----:B0-----:R-:W-:-:S04]  /*3fe0*/  IMAD.WIDE.U32 R16, R3, UR4, R16 ;  /* 0x0000000403107c25 */ /* 0x001fc8000f8e0010 */
[----:B------:R-:W-:Y:S01]  /*3ff0*/  IMAD R3, R3, UR5, RZ ;  /* 0x0000000503037c24 */ /* 0x000fe2000f8e02ff */
[----:B------:R-:W-:Y:S02]  /*4000*/  ULDC.64 UR4, c[0x0][0x650] ;  /* 0x0001940000047ab9 */ /* 0x000fe40000000a00 */
[----:B------:R-:W-:Y:S01]  /*4010*/  ISETP.GE.U32.AND P0, PT, R16, UR4, PT ;  /* 0x0000000410007c0c */ /* 0x000fe2000bf06070 */
[--C-:B------:R-:W-:Y:S01]  /*4020*/  IMAD.IADD R17, R17, 0x1, R3.reuse ;  /* 0x0000000111117824 */ /* 0x100fe200078e0203 */
[----:B------:R-:W-:-:S04]  /*4030*/  PRMT R3, RZ, 0x7610, R3 ;  /* 0x00007610ff037816 */ /* 0x000fc80000000003 */
[----:B------:R-:W-:-:S13]  /*4040*/  ISETP.GE.U32.AND.EX P0, PT, R17, UR5, PT, P0 ;  /* 0x0000000511007c0c */ /* 0x000fda000bf06100 */
[----:B------:R-:W-:Y:S05]  /*4050*/  @P0 BRA `(.L_x_92) ;  /* 0x0000000400640947 */ /* 0x000fea0003800000 */
[----:B---3--:R-:W0:Y:S01]  /*4060*/  S2R R12, SR_CTAID.X ;  /* 0x00000000000c7919 */ /* 0x008e220000002500 */
[----:B-12-4-:R-:W1:Y:S01]  /*4070*/  LDC.64 R10, c[0x0][0x628] ;  /* 0x00018a00ff0a7b82 */ /* 0x016e620000000a00 */
[----:B------:R-:W-:Y:S01]  /*4080*/  ULDC UR4, c[0x0][0x150] ;  /* 0x0000540000047ab9 */ /* 0x000fe20000000800 */
[----:B------:R-:W-:Y:S01]  /*4090*/  IMAD.MOV.U32 R8, RZ, RZ, R16 ;  /* 0x000000ffff087224 */ /* 0x000fe200078e0010 */
[----:B-----5:R-:W2:Y:S01]  /*40a0*/  S2R R24, SR_CTAID.Y ;  /* 0x0000000000187919 */ /* 0x020ea20000002600 */
[----:B------:R-:W-:-:S04]  /*40b0*/  IMAD.MOV.U32 R9, RZ, RZ, R17 ;  /* 0x000000ffff097224 */ /* 0x000fc800078e0011 */
[----:B------:R-:W3:Y:S08]  /*40c0*/  LDC R21, c[0x0][0x144] ;  /* 0x00005100ff157b82 */ /* 0x000ef00000000800 */
[----:B------:R-:W4:Y:S08]  /*40d0*/  LDC R0, c[0x0][0x630] ;  /* 0x00018c00ff007b82 */ /* 0x000f300000000800 */
[----:B------:R-:W2:Y:S01]  /*40e0*/  LDC.64 R14, c[0x0][0x620] ;  /* 0x00018800ff0e7b82 */ /* 0x000ea20000000a00 */
[----:B-1----:R-:W-:-:S04]  /*40f0*/  ISETP.NE.U32.AND P0, PT, R10, RZ, PT ;  /* 0x000000ff0a00720c */ /* 0x002fc80003f05070 */
[----:B------:R-:W-:Y:S02]  /*4100*/  ISETP.NE.AND.EX P0, PT, R11, RZ, PT, P0 ;  /* 0x000000ff0b00720c */ /* 0x000fe40003f05300 */
[----:B0-----:R-:W-:-:S05]  /*4110*/  I2FP.F32.U32 R3, R12 ;  /* 0x0000000c00037245 */ /* 0x001fca0000201000 */
[----:B------:R-:W-:-:S04]  /*4120*/  FMUL R3, R3, UR4 ;  /* 0x0000000403037c20 */ /* 0x000fc80008400000 */
[----:B------:R0:W1:Y:S02]  /*4130*/  F2I.U32.TRUNC.NTZ R20, R3 ;  /* 0x0000000300147305 */ /* 0x000064000020f000 */
[----:B---34-:R-:W-:Y:S05]  /*4140*/  @!P0 BRA `(.L_x_93) ;  /* 0x0000000000288947 */ /* 0x018fea0003800000 */
[----:B0-----:R-:W0:Y:S02]  /*4150*/  LDC R3, c[0x0][0x634] ;  /* 0x00018d00ff037b82 */ /* 0x001e240000000800 */
        /* <DEDUP_REMOVED lines=9> */
.L_x_93:
[----:B------:R-:W3:Y:S01]  /*41f0*/  LDC.64 R28, c[0x0][0x640] ;  /* 0x00019000ff1c7b82 */ /* 0x000ee20000000a00 */
[-CC-:B------:R-:W-:Y:S01]  /*4200*/  SHF.R.U64 R57, R8, R0.reuse, R9.reuse ;  /* 0x0000000008397219 */ /* 0x180fe20000001209 */
[----:B-1----:R-:W-:Y:S01]  /*4210*/  IMAD.MOV R20, RZ, RZ, -R20 ;  /* 0x000000ffff147224 */ /* 0x002fe200078e0a14 */
[----:B------:R-:W-:Y:S01]  /*4220*/  SHF.R.U32.HI R0, RZ, R0, R9 ;  /* 0x00000000ff007219 */ /* 0x000fe20000011609 */
[----:B------:R-:W-:Y:S01]  /*4230*/  ULDC UR4, c[0x0][0x154] ;  /* 0x0000550000047ab9 */ /* 0x000fe20000000800 */
[----:B0-----:R-:W-:Y:S01]  /*4240*/  IADD3 R3, P0, RZ, -R57, RZ ;  /* 0x80000039ff037210 */ /* 0x001fe20007f1e0ff */
[----:B------:R-:W-:Y:S02]  /*4250*/  IMAD R21, R21, R20, R12 ;  /* 0x0000001415157224 */ /* 0x000fe400078e020c */
[----:B------:R-:W0:Y:S01]  /*4260*/  LDC R6, c[0x0][0x618] ;  /* 0x00018600ff067b82 */ /* 0x000e220000000800 */
[----:B------:R-:W-:Y:S02]  /*4270*/  IMAD.MOV.U32 R7, RZ, RZ, 0x1 ;  /* 0x00000001ff077424 */ /* 0x000fe400078e00ff */
[----:B------:R-:W-:-:S04]  /*4280*/  IMAD.X R5, RZ, RZ, ~R0, P0 ;  /* 0x000000ffff057224 */ /* 0x000fc800000e0e00 */
[-C--:B--2---:R-:W-:Y:S01]  /*4290*/  IMAD R0, R5, R14.reuse, RZ ;  /* 0x0000000e05007224 */ /* 0x084fe200078e02ff */
[----:B------:R-:W1:Y:S01]  /*42a0*/  LDC R8, c[0x0][0x608] ;  /* 0x00018200ff087b82 */ /* 0x000e620000000800 */
[----:B------:R-:W-:-:S04]  /*42b0*/  IMAD.WIDE.U32 R4, R3, R14, R16 ;  /* 0x0000000e03047225 */ /* 0x000fc800078e0010 */
[----:B------:R-:W-:Y:S01]  /*42c0*/  IMAD R3, R3, R15, R0 ;  /* 0x0000000f03037224 */ /* 0x000fe200078e0200 */
[----:B------:R-:W-:Y:S02]  /*42d0*/  I2FP.F32.U32 R0, R24 ;  /* 0x0000001800007245 */ /* 0x000fe40000201000 */
[----:B------:R-:W2:Y:S01]  /*42e0*/  LDC R26, c[0x0][0x658] ;  /* 0x00019600ff1a7b82 */ /* 0x000ea20000000800 */
[----:B------:R-:W-:Y:S01]  /*42f0*/  IMAD.IADD R3, R5, 0x1, R3 ;  /* 0x0000000105037824 */ /* 0x000fe200078e0203 */
[----:B---3--:R-:W-:Y:S01]  /*4300*/  ISETP.NE.U32.AND P0, PT, R28, RZ, PT ;  /* 0x000000ff1c00720c */ /* 0x008fe20003f05070 */
[----:B------:R-:W-:Y:S01]  /*4310*/  FMUL R0, R0, UR4 ;  /* 0x0000000400007c20 */ /* 0x000fe20008400000 */
[----:B------:R-:W-:Y:S02]  /*4320*/  IMAD.MOV.U32 R5, RZ, RZ, -0x1 ;  /* 0xffffffffff057424 */ /* 0x000fe400078e00ff */
[----:B------:R-:W-:Y:S01]  /*4330*/  ISETP.NE.AND.EX P0, PT, R29, RZ, PT, P0 ;  /* 0x000000ff1d00720c */ /* 0x000fe20003f05300 */
[----:B------:R3:W4:Y:S01]  /*4340*/  F2I.U32.TRUNC.NTZ R13, R0 ;  /* 0x00000000000d7305 */ /* 0x000722000020f000 */
[----:B------:R-:W3:Y:S01]  /*4350*/  LDC R15, c[0x0][0x148] ;  /* 0x00005200ff0f7b82 */ /* 0x000ee20000000800 */
[----:B0-----:R-:W-:-:S02]  /*4360*/  SHF.R.U64 R12, R4, R6, R3 ;  /* 0x00000006040c7219 */ /* 0x001fc40000001203 */
[----:B------:R-:W-:-:S05]  /*4370*/  SHF.R.U32.HI R3, RZ, R6, R3 ;  /* 0x00000006ff037219 */ /* 0x000fca0000011603 */
[----:B------:R-:W0:Y:S01]  /*4380*/  LDC R20, c[0x0][0x600] ;  /* 0x00018000ff147b82 */ /* 0x000e220000000800 */
[-CC-:B-1----:R-:W-:Y:S02]  /*4390*/  SHF.R.U64 R10, R12, R8.reuse, R3.reuse ;  /* 0x000000080c0a7219 */ /* 0x182fe40000001203 */
[----:B------:R-:W-:-:S05]  /*43a0*/  SHF.R.U32.HI R3, RZ, R8, R3 ;  /* 0x00000008ff037219 */ /* 0x000fca0000011603 */
[----:B------:R-:W1:Y:S01]  /*43b0*/  LDC R27, c[0x0][0x648] ;  /* 0x00019200ff1b7b82 */ /* 0x000e620000000800 */
[-C--:B--2---:R-:W-:Y:S02]  /*43c0*/  SHF.L.U32 R4, R5, R26.reuse, RZ ;  /* 0x0000001a05047219 */ /* 0x084fe400000006ff */
[-CC-:B------:R-:W-:Y:S02]  /*43d0*/  SHF.R.U64 R14, R10, R26.reuse, R3.reuse ;  /* 0x0000001a0a0e7219 */ /* 0x180fe40000001203 */
[----:B------:R-:W-:Y:S02]  /*43e0*/  SHF.R.U32.HI R5, RZ, R26, R3 ;  /* 0x0000001aff057219 */ /* 0x000fe40000011603 */
[----:B------:R-:W-:Y:S01]  /*43f0*/  LOP3.LUT R25, RZ, R4, RZ, 0x33, !PT ;  /* 0x00000004ff197212 */ /* 0x000fe200078e33ff */
[----:B------:R-:W2:Y:S01]  /*4400*/  LDC R30, c[0x0][0x638] ;  /* 0x00018e00ff1e7b82 */ /* 0x000ea20000000800 */
[----:B------:R-:W-:Y:S01]  /*4410*/  SHF.L.U32 R26, R7, R26, RZ ;  /* 0x0000001a071a7219 */ /* 0x000fe200000006ff */
[----:B------:R-:W-:-:S06]  /*4420*/  IMAD.MOV.U32 R4, RZ, RZ, R14 ;  /* 0x000000ffff047224 */ /* 0x000fcc00078e000e */
[----:B------:R-:W0:Y:S01]  /*4430*/  LDC R31, c[0x0][0x610] ;  /* 0x00018400ff1f7b82 */ /* 0x000e220000000800 */
[----:B----4-:R-:W-:Y:S05]  /*4440*/  @!P0 BRA `(.L_x_94) ;  /* 0x0000000000288947 */ /* 0x010fea0003800000 */
[----:B------:R-:W4:Y:S02]  /*4450*/  LDC R3, c[0x0][0x64c] ;  /* 0x00019300ff037b82 */ /* 0x000f240000000800 */
[----:B----4-:R-:W-:-:S05]  /*4460*/  IADD3 R3, P0, R14, R3, RZ ;  /* 0x000000030e037210 */ /* 0x010fca0007f1e0ff */
        /* <DEDUP_REMOVED lines=8> */
.L_x_94:
[----:B------:R-:W-:Y:S01]  /*44f0*/  ISETP.NE.AND P0, PT, R2, 0x1, PT ;  /* 0x000000010200780c */ /* 0x000fe20003f05270 */
[----:B0-----:R-:W-:Y:S01]  /*4500*/  VIADD R7, R20, 0xffffffff ;  /* 0xffffffff14077836 */ /* 0x001fe20000000000 */
[----:B-1-3--:R-:W-:Y:S01]  /*4510*/  SHF.R.U64 R0, R4, R27, R5 ;  /* 0x0000001b04007219 */ /* 0x00afe20000001205 */
[----:B------:R-:W-:Y:S01]  /*4520*/  IMAD.MOV R13, RZ, RZ, -R13 ;  /* 0x000000ffff0d7224 */ /* 0x000fe200078e0a0d */
[----:B------:R-:W-:Y:S01]  /*4530*/  LOP3.LUT R5, R10, R25, RZ, 0xc0, !PT ;  /* 0x000000190a057212 */ /* 0x000fe200078ec0ff */
[----:B------:R-:W-:Y:S01]  /*4540*/  IMAD.MOV.U32 R4, RZ, RZ, 0x1 ;  /* 0x00000001ff047424 */ /* 0x000fe200078e00ff */
[----:B------:R-:W-:Y:S01]  /*4550*/  LOP3.LUT R12, R12, R7, RZ, 0xc0, !PT ;  /* 0x000000070c0c7212 */ /* 0x000fe200078ec0ff */
[----:B------:R-:W-:Y:S02]  /*4560*/  IMAD.MOV R3, RZ, RZ, -R0 ;  /* 0x000000ffff037224 */ /* 0x000fe400078e0a00 */
[----:B------:R-:W-:Y:S02]  /*4570*/  IMAD R0, R26, R0, R5 ;  /* 0x000000001a007224 */ /* 0x000fe400078e0205 */
[----:B--2---:R-:W-:-:S02]  /*4580*/  IMAD R3, R3, R30, R14 ;  /* 0x0000001e03037224 */ /* 0x004fc400078e020e */
[----:B------:R-:W-:Y:S02]  /*4590*/  @P0 IMAD R21, R15, R13, R24 ;  /* 0x0000000d0f150224 */ /* 0x000fe400078e0218 */
[----:B------:R-:W-:Y:S01]  /*45a0*/  IMAD R5, R3, R20, R12 ;  /* 0x0000001403057224 */ /* 0x000fe200078e020c */
[----:B------:R-:W-:Y:S01]  /*45b0*/  PRMT R3, R4, 0x7610, R3 ;  /* 0x0000761004037816 */ /* 0x000fe20000000003 */
[----:B------:R-:W-:-:S05]  /*45c0*/  IMAD R0, R0, R31, R21 ;  /* 0x0000001f00007224 */ /* 0x000fca00078e0215 */
[----:B------:R-:W-:Y:S02]  /*45d0*/  SEL R59, R5, R0, !P0 ;  /* 0x00000000053b7207 */ /* 0x000fe40004000000 */
[----:B------:R-:W-:-:S07]  /*45e0*/  SEL R0, R0, R5, !P0 ;  /* 0x0000000500007207 */ /* 0x000fce0004000000 */
.L_x_92:
[----:B------:R-:W-:Y:S01]  /*45f0*/  LOP3.LUT P0, RZ, R3, 0xff, RZ, 0xc0, !PT ;  /* 0x000000ff03ff7812 */ /* 0x000fe2000780c0ff */
[----:B------:R-:W-:-:S12]  /*4600*/  IMAD.MOV.U32 R58, RZ, RZ, R0 ;  /* 0x000000ffff3a7224 */ /* 0x000fd800078e0000 */
[----:B------:R-:W-:Y:S05]  /*4610*/  @P0 BRA `(.L_x_95) ;  /* 0xffffffc800c00947 */ /* 0x000fea000383ffff */
[----:B------:R-:W-:Y:S05]  /*4620*/  EXIT ;  /* 0x000000000000794d */ /* 0x000fea0003800000 */
.L_x_4:
[----:B0-----:R-:W-:Y:S01]  /*4630*/  ULDC.64 UR4, c[0x0][0x650] ;  /* 0x0001940000047ab9 */ /* 0x001fe20000000a00 */
        /* <DEDUP_REMOVED lines=25> */
.L_x_97:
[--C-:B------:R-:W-:Y:S01]  /*47d0*/  SHF.R.U64 R12, R10, R14, R11.reuse ;  /* 0x0000000e0a0c7219 */ /* 0x100fe2000000120b */
[----:B------:R-:W0:Y:S01]  /*47e0*/  LDC R22, c[0x0][0x618] ;  /* 0x00018600ff167b82 */ /* 0x000e220000000800 */
[----:B------:R-:W-:Y:S01]  /*47f0*/  I2FP.F32.U32 R6, R4 ;  /* 0x0000000400067245 */ /* 0x000fe20000201000 */
[----:B------:R-:W-:Y:S01]  /*4800*/  ULDC UR4, c[0x0][0x150] ;  /* 0x0000540000047ab9 */ /* 0x000fe20000000800 */
[----:B------:R-:W-:Y:S02]  /*4810*/  SHF.R.U32.HI R5, RZ, R14, R11 ;  /* 0x0000000eff057219 */ /* 0x000fe4000001160b */
[----:B------:R-:W-:Y:S01]  /*4820*/  IADD3 R9, P0, RZ, -R12, RZ ;  /* 0x8000000cff097210 */ /* 0x000fe20007f1e0ff */
[----:B------:R-:W-:Y:S01]  /*4830*/  FMUL R11, R6, UR4 ;  /* 0x00000004060b7c20 */ /* 0x000fe20008400000 */
[----:B------:R-:W-:Y:S01]  /*4840*/  ULDC UR4, c[0x0][0x154] ;  /* 0x0000550000047ab9 */ /* 0x000fe20000000800 */
[----:B------:R-:W1:Y:S02]  /*4850*/  LDC.64 R24, c[0x0][0x640] ;  /* 0x00019000ff187b82 */ /* 0x000e640000000a00 */
[----:B------:R-:W-:-:S02]  /*4860*/  IMAD.X R5, RZ, RZ, ~R5, P0 ;  /* 0x000000ffff057224 */ /* 0x000fc400000e0e05 */
[----:B------:R-:W2:Y:S01]  /*4870*/  F2I.U32.TRUNC.NTZ R11, R11 ;  /* 0x0000000b000b7305 */ /* 0x000ea2000020f000 */
[----:B------:R-:W-:-:S03]  /*4880*/  IMAD.WIDE.U32 R6, R9, R20, R16 ;  /* 0x0000001409067225 */ /* 0x000fc600078e0010 */
[----:B------:R-:W3:Y:S01]  /*4890*/  LDC R13, c[0x0][0x144] ;  /* 0x00005100ff0d7b82 */ /* 0x000ee20000000800 */
[----:B------:R-:W-:-:S04]  /*48a0*/  IMAD R8, R5, R20, RZ ;  /* 0x0000001405087224 */ /* 0x000fc800078e02ff */
[----:B------:R-:W-:Y:S02]  /*48b0*/  IMAD R5, R9, R21, R8 ;  /* 0x0000001509057224 */ /* 0x000fe400078e0208 */
[----:B------:R-:W-:Y:S01]  /*48c0*/  IMAD.MOV.U32 R8, RZ, RZ, -0x1 ;  /* 0xffffffffff087424 */ /* 0x000fe200078e00ff */
[----:B------:R-:W4:Y:S01]  /*48d0*/  LDC R14, c[0x0][0x608] ;  /* 0x00018200ff0e7b82 */ /* 0x000f220000000800 */
[----:B------:R-:W-:Y:S01]  /*48e0*/  IMAD.IADD R5, R7, 0x1, R5 ;  /* 0x0000000107057824 */ /* 0x000fe200078e0205 */
[----:B------:R-:W-:-:S04]  /*48f0*/  I2FP.F32.U32 R7, R3 ;  /* 0x0000000300077245 */ /* 0x000fc80000201000 */
[-C--:B0-----:R-:W-:Y:S01]  /*4900*/  SHF.R.U64 R10, R6, R22.reuse, R5 ;  /* 0x00000016060a7219 */ /* 0x081fe20000001205 */
[----:B--2---:R-:W-:Y:S01]  /*4910*/  IMAD.MOV R6, RZ, RZ, -R11 ;  /* 0x000000ffff067224 */ /* 0x004fe200078e0a0b */
[----:B------:R-:W0:Y:S01]  /*4920*/  LDC R9, c[0x0][0x658] ;  /* 0x00019600ff097b82 */ /* 0x000e220000000800 */
[----:B-1----:R-:W-:Y:S01]  /*4930*/  ISETP.NE.U32.AND P0, PT, R24, RZ, PT ;  /* 0x000000ff1800720c */ /* 0x002fe20003f05070 */
[----:B------:R-:W-:Y:S01]  /*4940*/  FMUL R7, R7, UR4 ;  /* 0x0000000407077c20 */ /* 0x000fe20008400000 */
[----:B------:R-:W-:Y:S02]  /*4950*/  SHF.R.U32.HI R5, RZ, R22, R5 ;  /* 0x00000016ff057219 */ /* 0x000fe40000011605 */
[----:B------:R-:W-:-:S03]  /*4960*/  ISETP.NE.AND.EX P0, PT, R25, RZ, PT, P0 ;  /* 0x000000ff1900720c */ /* 0x000fc60003f05300 */
[----:B------:R-:W1:Y:S01]  /*4970*/  LDC R20, c[0x0][0x148] ;  /* 0x00005200ff147b82 */ /* 0x000e620000000800 */
[----:B---3--:R-:W-:Y:S02]  /*4980*/  IMAD R23, R13, R6, R4 ;  /* 0x000000060d177224 */ /* 0x008fe400078e0204 */
[----:B------:R-:W-:-:S05]  /*4990*/  IMAD.MOV.U32 R6, RZ, RZ, 0x1 ;  /* 0x00000001ff067424 */ /* 0x000fca00078e00ff */
[----:B------:R-:W2:Y:S01]  /*49a0*/  LDC R21, c[0x0][0x600] ;  /* 0x00018000ff157b82 */ /* 0x000ea20000000800 */
[-CC-:B----4-:R-:W-:Y:S02]  /*49b0*/  SHF.R.U64 R13, R10, R14.reuse, R5.reuse ;  /* 0x0000000e0a0d7219 */ /* 0x190fe40000001205 */
[----:B------:R-:W-:Y:S02]  /*49c0*/  SHF.R.U32.HI R4, RZ, R14, R5 ;  /* 0x0000000eff047219 */ /* 0x000fe40000011605 */
[----:B------:R3:W4:Y:S03]  /*49d0*/  F2I.U32.TRUNC.NTZ R14, R7 ;  /* 0x00000007000e7305 */ /* 0x000726000020f000 */
[----:B------:R-:W1:Y:S01]  /*49e0*/  LDC R26, c[0x0][0x648] ;  /* 0x00019200ff1a7b82 */ /* 0x000e620000000800 */
[-C--:B0-----:R-:W-:Y:S02]  /*49f0*/  SHF.R.U64 R15, R13, R9.reuse, R4 ;  /* 0x000000090d0f7219 */ /* 0x081fe40000001204 */
[----:B------:R-:W-:-:S02]  /*4a00*/  SHF.L.U32 R8, R8, R9, RZ ;  /* 0x0000000908087219 */ /* 0x000fc400000006ff */
[-C--:B------:R-:W-:Y:S01]  /*4a10*/  SHF.R.U32.HI R5, RZ, R9.reuse, R4 ;  /* 0x00000009ff057219 */ /* 0x080fe20000011604 */
[----:B------:R-:W-:Y:S01]  /*4a20*/  IMAD.MOV.U32 R4, RZ, RZ, R15 ;  /* 0x000000ffff047224 */ /* 0x000fe200078e000f */
[----:B------:R-:W-:Y:S01]  /*4a30*/  SHF.L.U32 R22, R6, R9, RZ ;  /* 0x0000000906167219 */ /* 0x000fe200000006ff */
[----:B------:R-:W0:Y:S01]  /*4a40*/  LDC R27, c[0x0][0x638] ;  /* 0x00018e00ff1b7b82 */ /* 0x000e220000000800 */
[----:B------:R-:W-:-:S07]  /*4a50*/  LOP3.LUT R28, RZ, R8, RZ, 0x33, !PT ;  /* 0x00000008ff1c7212 */ /* 0x000fce00078e33ff */
        /* <DEDUP_REMOVED lines=12> */
.L_x_98:
[----:B------:R-:W-:Y:S01]  /*4b20*/  ISETP.NE.AND P0, PT, R2, 0x1, PT ;  /* 0x000000010200780c */ /* 0x000fe20003f05270 */
[----:B--2---:R-:W-:Y:S01]  /*4b30*/  VIADD R7, R21, 0xffffffff ;  /* 0xffffffff15077836 */ /* 0x004fe20000000000 */
[----:B-1----:R-:W-:Y:S01]  /*4b40*/  SHF.R.U64 R5, R4, R26, R5 ;  /* 0x0000001a04057219 */ /* 0x002fe20000001205 */
[----:B------:R-:W-:Y:S01]  /*4b50*/  IMAD.MOV R14, RZ, RZ, -R14 ;  /* 0x000000ffff0e7224 */ /* 0x000fe200078e0a0e */
[----:B------:R-:W-:Y:S01]  /*4b60*/  LOP3.LUT R4, R13, R28, RZ, 0xc0, !PT ;  /* 0x0000001c0d047212 */ /* 0x000fe200078ec0ff */
[----:B------:R-:W-:Y:S01]  /*4b70*/  IMAD.MOV.U32 R8, RZ, RZ, R12 ;  /* 0x000000ffff087224 */ /* 0x000fe200078e000c */
[----:B------:R-:W-:Y:S01]  /*4b80*/  LOP3.LUT R10, R10, R7, RZ, 0xc0, !PT ;  /* 0x000000070a0a7212 */ /* 0x000fe200078ec0ff */
[----:B------:R-:W-:Y:S02]  /*4b90*/  IMAD.MOV R6, RZ, RZ, -R5 ;  /* 0x000000ffff067224 */ /* 0x000fe400078e0a05 */
[----:B------:R-:W-:-:S04]  /*4ba0*/  IMAD R4, R22, R5, R4 ;  /* 0x0000000516047224 */ /* 0x000fc800078e0204 */
[----:B------:R-:W-:Y:S02]  /*4bb0*/  @P0 IMAD R23, R20, R14, R3 ;  /* 0x0000000e14170224 */ /* 0x000fe400078e0203 */
[----:B0-----:R-:W-:Y:S02]  /*4bc0*/  IMAD R3, R6, R27, R15 ;  /* 0x0000001b06037224 */ /* 0x001fe400078e020f */
[----:B------:R-:W-:Y:S02]  /*4bd0*/  IMAD R7, R4, R29, R23 ;  /* 0x0000001d04077224 */ /* 0x000fe400078e0217 */
[----:B------:R-:W-:Y:S02]  /*4be0*/  IMAD R4, R3, R21, R10 ;  /* 0x0000001503047224 */ /* 0x000fe400078e020a */
[----:B------:R-:W-:-:S03]  /*4bf0*/  IMAD.MOV.U32 R6, RZ, RZ, 0x1 ;  /* 0x00000001ff067424 */ /* 0x000fc600078e00ff */
[----:B------:R-:W-:Y:S02]  /*4c00*/  SEL R9, R4, R7, !P0 ;  /* 0x0000000704097207 */ /* 0x000fe40004000000 */
[----:B------:R-:W-:-:S07]  /*4c10*/  SEL R7, R7, R4, !P0 ;  /* 0x0000000407077207 */ /* 0x000fce0004000000 */
.L_x_96:
[----:B------:R-:W-:-:S08]  /*4c20*/  NOP ;  /* 0x0000000000007918 */ /* 0x000fd00000000000 */
[----:B------:R-:W0:-:S00]  /*4c30*/  USETMAXREG.DEALLOC.CTAPOOL 0x28 ;  /* 0x00000028000079c8 */ /* 0x000e0000080e0500 */
[----:B0-----:R-:W-:-:S13]  /*4c40*/  ISETP.NE.AND P0, PT, R0, RZ, PT ;  /* 0x000000ff0000720c */ /* 0x001fda0003f05270 */
[----:B------:R-:W-:Y:S05]  /*4c50*/  @P0 EXIT ;  /* 0x000000000000094d */ /* 0x000fea0003800000 */
[----:B------:R-:W-:Y:S01]  /*4c60*/  LOP3.LUT P0, RZ, R6, 0xff, RZ, 0xc0, !PT ;  /* 0x000000ff06ff7812 */ /* 0x000fe2000780c0ff */
[----:B------:R-:W-:Y:S02]  /*4c70*/  IMAD.MOV.U32 R0, RZ, RZ, 0x1 ;  /* 0x00000001ff007424 */ /* 0x000fe400078e00ff */
[----:B------:R-:W-:-:S10]  /*4c80*/  IMAD.MOV.U32 R12, RZ, RZ, RZ ;  /* 0x000000ffff0c7224 */ /* 0x000fd400078e00ff */
[----:B------:R-:W-:Y:S05]  /*4c90*/  @!P0 BRA `(.L_x_99) ;  /* 0x0000000c00308947 */ /* 0x000fea0003800000 */
[----:B------:R-:W0:Y:S01]  /*4ca0*/  LDC R0, c[0x0][0x28c] ;  /* 0x0000a300ff007b82 */ /* 0x000e220000000800 */
[----:B------:R-:W-:Y:S01]  /*4cb0*/  ULDC UR5, c[0x0][0x600] ;  /* 0x0001800000057ab9 */ /* 0x000fe20000000800 */
[----:B------:R-:W-:Y:S01]  /*4cc0*/  ULDC UR4, c[0x0][0xc] ;  /* 0x0000030000047ab9 */ /* 0x000fe20000000800 */
[----:B------:R-:W-:Y:S01]  /*4cd0*/  UIADD3 UR16, UR5, -0x1, URZ ;  /* 0xffffffff05107890 */ /* 0x000fe2000fffe03f */
[C---:B------:R-:W-:Y:S01]  /*4ce0*/  LOP3.LUT P2, RZ, R18.reuse, 0x7f, RZ, 0xc0, !PT ;  /* 0x0000007f12ff7812 */ /* 0x040fe2000784c0ff */
[----:B------:R-:W-:Y:S01]  /*4cf0*/  ULDC UR6, c[0x0][0x658] ;  /* 0x0001960000067ab9 */ /* 0x000fe20000000800 */
[----:B------:R-:W-:Y:S01]  /*4d00*/  ULDC UR5, c[0x0][0x10] ;  /* 0x0000040000057ab9 */ /* 0x000fe20000000800 */
[----:B------:R-:W-:Y:S01]  /*4d10*/  UMOV UR7, 0xffffffff ;  /* 0xffffffff00077882 */ /* 0x000fe20000000000 */
[----:B------:R-:W-:Y:S01]  /*4d20*/  UMOV UR8, 0x1 ;  /* 0x0000000100087882 */ /* 0x000fe20000000000 */
[----:B------:R-:W-:Y:S01]  /*4d30*/  UIMAD.WIDE.U32 UR4, UR4, UR5, URZ ;  /* 0x00000005040472a5 */ /* 0x000fe2000f8e003f */
[----:B------:R-:W-:Y:S01]  /*4d40*/  LOP3.LUT P0, RZ, R18, 0x1f, RZ, 0xc0, !PT ;  /* 0x0000001f12ff7812 */ /* 0x000fe2000780c0ff */
[----:B------:R-:W-:Y:S01]  /*4d50*/  USHF.L.U32 UR7, UR7, UR6, URZ ;  /* 0x0000000607077299 */ /* 0x000fe2000800063f */
[----:B------:R-:W-:Y:S01]  /*4d60*/  BSSY B0, `(.L_x_99) ;  /* 0x00000bf000007945 */ /* 0x000fe20003800000 */
[----:B------:R-:W-:Y:S01]  /*4d70*/  USHF.L.U32 UR18, UR8, UR6, URZ ;  /* 0x0000000608127299 */ /* 0x000fe2000800063f */
[----:B------:R-:W-:Y:S01]  /*4d80*/  IMAD.MOV.U32 R13, RZ, RZ, 0x1 ;  /* 0x00000001ff0d7424 */ /* 0x000fe200078e00ff */
[----:B------:R-:W-:Y:S01]  /*4d90*/  LOP3.LUT R11, R19, 0x2, RZ, 0xfc, !PT ;  /* 0x00000002130b7812 */ /* 0x000fe200078efcff */
[----:B------:R-:W-:Y:S01]  /*4da0*/  ULDC UR6, c[0x0][0x14] ;  /* 0x0000050000067ab9 */ /* 0x000fe20000000800 */
[----:B------:R-:W-:Y:S01]  /*4db0*/  PLOP3.LUT P0, PT, P0, P2, PT, 0x8a, 0x0 ;  /* 0x000000000000781c */ /* 0x000fe20000705172 */
[----:B------:R-:W-:Y:S01]  /*4dc0*/  UIMAD.WIDE.U32 UR20, UR4, UR6, URZ ;  /* 0x00000006041472a5 */ /* 0x000fe2000f8e003f */
[----:B------:R-:W-:Y:S01]  /*4dd0*/  IMAD.MOV.U32 R12, RZ, RZ, RZ ;  /* 0x000000ffff0c7224 */ /* 0x000fe200078e00ff */
[----:B------:R-:W-:-:S02]  /*4de0*/  UIMAD UR13, UR5, UR6, URZ ;  /* 0x00000006050d72a4 */ /* 0x000fc4000f8e023f */
[----:B------:R-:W-:Y:S01]  /*4df0*/  ULOP3.LUT UR17, URZ, UR7, URZ, 0x33, !UPT ;  /* 0x000000073f117292 */ /* 0x000fe2000f8e333f */
[----:B0-----:R-:W-:Y:S01]  /*4e00*/  VIADD R0, R0, 0x1f ;  /* 0x0000001f00007836 */ /* 0x001fe20000000000 */
[----:B------:R-:W-:Y:S01]  /*4e10*/  UIADD3 UR13, UR21, UR13, URZ ;  /* 0x0000000d150d7290 */ /* 0x000fe2000fffe03f */
[----:B------:R-:W-:-:S03]  /*4e20*/  ULDC.64 UR22, c[0x0][0x198] ;  /* 0x0000660000167ab9 */ /* 0x000fc60000000a00 */
[----:B------:R-:W-:-:S04]  /*4e30*/  SHF.R.S32.HI R3, RZ, 0x1f, R0 ;  /* 0x0000001fff037819 */ /* 0x000fc80000011400 */
[----:B------:R-:W-:Y:S01]  /*4e40*/  LEA.HI R3, R3, R0, RZ, 0x5 ;  /* 0x0000000003037211 */ /* 0x000fe200078f28ff */
[----:B------:R-:W-:-:S03]  /*4e50*/  IMAD.MOV.U32 R0, RZ, RZ, 0x1 ;  /* 0x00000001ff007424 */ /* 0x000fc600078e00ff */
[----:B------:R-:W-:-:S05]  /*4e60*/  SHF.R.S32.HI R3, RZ, 0x5, R3 ;  /* 0x00000005ff037819 */ /* 0x000fca0000011403 */
[----:B------:R-:W-:-:S07]  /*4e70*/  VIADD R10, R3, 0x1 ;  /* 0x00000001030a7836 */ /* 0x000fce0000000000 */
.L_x_111:
[----:B------:R-:W-:-:S03]  /*4e80*/  UMOV UR4, 0xffffffff ;  /* 0xffffffff00047882 */ /* 0x000fc60000000000 */
[----:B------:R-:W-:Y:S05]  /*4e90*/  BRA.DIV UR4, `(.L_x_100) ;  /* 0x0000001604947947 */ /* 0x000fea000b800000 */
[----:B------:R-:W-:-:S13]  /*4ea0*/  ELECT P6, URZ, PT ;  /* 0x00000000003f782f */ /* 0x000fda00038c0000 */
.L_x_136:
[----:B------:R-:W0:Y:S01]  /*4eb0*/  LDC R4, c[0x0][0x28c] ;  /* 0x0000a300ff047b82 */ /* 0x000e220000000800 */
[----:B------:R-:W-:Y:S01]  /*4ec0*/  BSSY B1, `(.L_x_101) ;  /* 0x0000037000017945 */ /* 0x000fe20003800000 */
[----:B0-----:R-:W-:-:S13]  /*4ed0*/  ISETP.LT.OR P6, PT, R4, 0x1, !P6 ;  /* 0x000000010400780c */ /* 0x001fda00077c1670 */
[----:B------:R-:W-:Y:S05]  /*4ee0*/  @P6 BRA `(.L_x_102) ;  /* 0x0000000000d06947 */ /* 0x000fea0003800000 */
[----:B------:R-:W-:Y:S02]  /*4ef0*/  IMAD.SHL.U32 R15, R9, 0x40, RZ ;  /* 0x00000040090f7824 */ /* 0x000fe400078e00ff */
[----:B------:R-:W-:Y:S02]  /*4f00*/  IMAD.SHL.U32 R18, R7, 0x80, RZ ;  /* 0x0000008007127824 */ /* 0x000fe400078e00ff */
[----:B------:R-:W-:Y:S02]  /*4f10*/  IMAD.MOV.U32 R20, RZ, RZ, RZ ;  /* 0x000000ffff147224 */ /* 0x000fe400078e00ff */
[----:B------:R-:W-:Y:S02]  /*4f20*/  IMAD.MOV.U32 R4, RZ, RZ, R10 ;  /* 0x000000ffff047224 */ /* 0x000fe400078e000a */
[----:B------:R-:W-:Y:S02]  /*4f30*/  IMAD.MOV.U32 R5, RZ, RZ, R0 ;  /* 0x000000ffff057224 */ /* 0x000fe400078e0000 */
[----:B------:R-:W-:-:S07]  /*4f40*/  IMAD.MOV.U32 R6, RZ, RZ, R12 ;  /* 0x000000ffff067224 */ /* 0x000fce00078e000c */
.L_x_106:
[----:B------:R-:W0:Y:S01]  /*4f50*/  S2R R14, SR_CgaCtaId ;  /* 0x00000000000e7919 */ /* 0x000e220000008800 */
[----:B------:R-:W-:Y:S01]  /*4f60*/  MOV R7, 0x400 ;  /* 0x0000040000077802 */ /* 0x000fe20000000f00 */
[----:B------:R-:W1:Y:S03]  /*4f70*/  @!P2 LDC R9, c[0x0][0x500] ;  /* 0x00014000ff09ab82 */ /* 0x000e660000000800 */
[----:B0-----:R-:W-:Y:S02]  /*4f80*/  LEA R21, R14, R7, 0x18 ;  /* 0x000000070e157211 */ /* 0x001fe400078ec0ff */
[----:B------:R-:W-:-:S03]  /*4f90*/  SHF.L.U32 R7, R5, 0x1f, RZ ;  /* 0x0000001f05077819 */ /* 0x000fc600000006ff */
[----:B------:R-:W-:-:S04]  /*4fa0*/  IMAD R14, R6, 0x8, R21 ;  /* 0x00000008060e7824 */ /* 0x000fc800078e0215 */
[----:B------:R-:W0:Y:S02]  /*4fb0*/  SYNCS.PHASECHK.TRANS64.TRYWAIT P1, [R14+URZ+0x90], R7 ;  /* 0x000090070e0075a7 */ /* 0x000e24000802017f */
[----:B01----:R-:W-:Y:S05]  /*4fc0*/  @!P1 BRA `(.L_x_103) ;  /* 0x0000001400689947 */ /* 0x003fea0003800000 */
.L_x_137:
[----:B0-----:R-:W-:Y:S01]  /*4fd0*/  PRMT R7, R11, 0x9910, RZ ;  /* 0x000099100b077816 */ /* 0x001fe200000000ff */
[----:B------:R0:W-:Y:S03]  /*4fe0*/  @!P2 SYNCS.ARRIVE.TRANS64 RZ, [R14+URZ], R9 ;  /* 0x000000090effa9a7 */ /* 0x0001e6000800003f */
[----:B------:R-:W-:-:S13]  /*4ff0*/  ISETP.NE.AND P1, PT, R7, 0x2, PT ;  /* 0x000000020700780c */ /* 0x000fda0003f25270 */
[----:B0-----:R-:W-:Y:S05]  /*5000*/  @P1 BRA `(.L_x_104) ;  /* 0x0000000000041947 */ /* 0x001fea0003800000 */
[----:B------:R-:W-:Y:S01]  /*5010*/  BPT.TRAP 0x1 ;  /* 0x000000040000795c */ /* 0x000fe20000300000 */
.L_x_104:
[----:B------:R-:W-:Y:S05]  /*5020*/  @P0 BRA `(.L_x_105) ;  /* 0x0000000000040947 */ /* 0x000fea0003800000 */
[----:B------:R-:W-:Y:S01]  /*5030*/  BPT.TRAP 0x1 ;  /* 0x000000040000795c */ /* 0x000fe20000300000 */
.L_x_105:
[--C-:B------:R-:W-:Y:S01]  /*5040*/  IMAD R7, R6, 0x2000, R21.reuse ;  /* 0x0000200006077824 */ /* 0x100fe200078e0215 */
[----:B------:R-:W-:Y:S01]  /*5050*/  R2UR UR9, R14 ;  /* 0x000000000e0972ca */ /* 0x000fe200000e0000 */
[----:B------:R-:W-:Y:S01]  /*5060*/  IMAD R21, R6, 0x1000, R21 ;  /* 0x0000100006157824 */ /* 0x000fe200078e0215 */
[----:B------:R-:W-:Y:S01]  /*5070*/  UIADD3 UR4, UP0, UR22, 0xf0, URZ ;  /* 0x000000f016047890 */ /* 0x000fe2000ff1e03f */
[----:B------:R-:W-:Y:S01]  /*5080*/  VIADD R4, R4, 0xffffffff ;  /* 0xffffffff04047836 */ /* 0x000fe20000000000 */
[----:B------:R-:W-:Y:S01]  /*5090*/  R2UR UR5, R7 ;  /* 0x00000000070572ca */ /* 0x000fe200000e0000 */
[----:B------:R-:W-:Y:S01]  /*50a0*/  UIADD3 UR24, UP1, UR22, 0x1f0, URZ ;  /* 0x000001f016187890 */ /* 0x000fe2000ff3e03f */
[----:B------:R-:W-:Y:S01]  /*50b0*/  R2UR UR8, R21 ;  /* 0x00000000150872ca */ /* 0x000fe200000e0000 */
[----:B------:R-:W-:Y:S01]  /*50c0*/  VIADD R6, R6, 0x1 ;  /* 0x0000000106067836 */ /* 0x000fe20000000000 */
[----:B------:R-:W-:Y:S01]  /*50d0*/  R2UR UR11, R18 ;  /* 0x00000000120b72ca */ /* 0x000fe200000e0000 */
[----:B------:R-:W-:Y:S01]  /*50e0*/  UIADD3.X UR25, URZ, UR23, URZ, UP1, !UPT ;  /* 0x000000173f197290 */ /* 0x000fe20008ffe43f */
[----:B------:R-:W-:Y:S01]  /*50f0*/  R2UR UR10, R20 ;  /* 0x00000000140a72ca */ /* 0x000fe200000e0000 */
[----:B------:R-:W-:Y:S01]  /*5100*/  UMOV UR6, 0x0 ;  /* 0x0000000000067882 */ /* 0x000fe20000000000 */
[----:B------:R-:W-:Y:S01]  /*5110*/  R2UR UR12, R8 ;  /* 0x00000000080c72ca */ /* 0x000fe200000e0000 */
[----:B------:R-:W-:Y:S01]  /*5120*/  UMOV UR7, 0x10000000 ;  /* 0x1000000000077882 */ /* 0x000fe20000000000 */
[----:B------:R-:W-:Y:S01]  /*5130*/  R2UR UR19, R15 ;  /* 0x000000000f1372ca */ /* 0x000fe200000e0000 */
[----:B------:R-:W-:Y:S01]  /*5140*/  VIADD R20, R20, 0x20 ;  /* 0x0000002014147836 */ /* 0x000fe20000000000 */
[----:B------:R-:W-:Y:S01]  /*5150*/  ISETP.GT.AND P3, PT, R4, 0x1, PT ;  /* 0x000000010400780c */ /* 0x000fe20003f64270 */
[----:B------:R-:W-:Y:S01]  /*5160*/  UIADD3 UR14, UR5, 0x200, URZ ;  /* 0x00000200050e7890 */ /* 0x000fe2000fffe03f */
[----:B------:R-:W-:Y:S01]  /*5170*/  ISETP.NE.AND P1, PT, R6, 0x12, PT ;  /* 0x000000120600780c */ /* 0x000fe20003f25270 */
[----:B------:R-:W-:-:S02]  /*5180*/  UIADD3.X UR5, URZ, UR23, URZ, UP0, !UPT ;  /* 0x000000173f057290 */ /* 0x000fc400087fe43f */
[----:B------:R-:W-:Y:S01]  /*5190*/  UIADD3 UR15, UR8, 0x24200, URZ ;  /* 0x00024200080f7890 */ /* 0x000fe2000fffe03f */
[----:B------:R-:W-:Y:S02]  /*51a0*/  SEL R14, RZ, 0x1, P1 ;  /* 0x00000001ff0e7807 */ /* 0x000fe40000800000 */
[----:B------:R-:W-:Y:S01]  /*51b0*/  UMOV UR8, UR14 ;  /* 0x0000000e00087c82 */ /* 0x000fe20008000000 */
[----:B------:R-:W-:Y:S02]  /*51c0*/  SEL R6, R6, RZ, P1 ;  /* 0x000000ff06067207 */ /* 0x000fe40000800000 */
[----:B------:R-:W-:Y:S01]  /*51d0*/  LOP3.LUT R5, R5, R14, RZ, 0x3c, !PT ;  /* 0x0000000e05057212 */ /* 0x000fe200078e3cff */
[----:B------:R0:W-:Y:S02]  /*51e0*/  UTMALDG.3D [UR8], [UR4], desc[UR6] ;  /* 0x00000608040075b4 */ /* 0x0001e40008011000 */
[----:B0-----:R-:W-:Y:S01]  /*51f0*/  UMOV UR8, UR15 ;  /* 0x0000000f00087c82 */ /* 0x001fe20008000000 */
[----:B------:R-:W-:-:S02]  /*5200*/  UMOV UR11, UR19 ;  /* 0x00000013000b7c82 */ /* 0x000fc40008000000 */
[----:B------:R0:W-:Y:S02]  /*5210*/  UTMALDG.3D [UR8], [UR24], desc[UR6] ;  /* 0x00000608180075b4 */ /* 0x0001e40008011000 */
[----:B0-----:R-:W-:Y:S05]  /*5220*/  @P3 BRA `(.L_x_106) ;  /* 0xfffffffc00483947 */ /* 0x001fea000383ffff */
.L_x_102:
[----:B------:R-:W-:Y:S05]  /*5230*/  BSYNC B1 ;  /* 0x0000000000017941 */ /* 0x000fea0003800000 */
.L_x_101:
[----:B------:R-:W-:Y:S01]  /*5240*/  LOP3.LUT P3, RZ, R13, 0xff, RZ, 0xc0, !PT ;  /* 0x000000ff0dff7812 */ /* 0x000fe2000786c0ff */
[----:B------:R-:W-:Y:S01]  /*5250*/  IMAD.IADD R12, R3, 0x1, R12 ;  /* 0x00000001030c7824 */ /* 0x000fe200078e020c */
[----:B------:R-:W-:Y:S01]  /*5260*/  IADD3 R16, P4, R16, UR20, RZ ;  /* 0x0000001410107c10 */ /* 0x000fe2000ff9e0ff */
[----:B------:R-:W-:Y:S01]  /*5270*/  ULDC.64 UR4, c[0x0][0x650] ;  /* 0x0001940000047ab9 */ /* 0x000fe20000000a00 */
[----:B------:R-:W-:Y:S01]  /*5280*/  BSSY B1, `(.L_x_107) ;  /* 0x000006a000017945 */ /* 0x000fe20003800000 */
[----:B------:R-:W-:Y:S01]  /*5290*/  IMAD.MOV.U32 R9, RZ, RZ, -0x1 ;  /* 0xffffffffff097424 */ /* 0x000fe200078e00ff */
[----:B------:R-:W-:Y:S01]  /*52a0*/  ISETP.GT.U32.AND P1, PT, R12, 0x11, PT ;  /* 0x000000110c00780c */ /* 0x000fe20003f24070 */
[----:B------:R-:W-:Y:S01]  /*52b0*/  IMAD.MOV.U32 R8, RZ, RZ, -0x1 ;  /* 0xffffffffff087424 */ /* 0x000fe200078e00ff */
[----:B------:R-:W-:Y:S02]  /*52c0*/  IADD3.X R17, R17, UR13, RZ, P4, !PT ;  /* 0x0000000d11117c10 */ /* 0x000fe4000a7fe4ff */
[----:B------:R-:W-:-:S02]  /*52d0*/  ISETP.LT.U32.AND P1, PT, R3, 0x12, P1 ;  /* 0x000000120300780c */ /* 0x000fc40000f21070 */
[----:B------:R-:W-:Y:S01]  /*52e0*/  PRMT R13, RZ, 0x7610, R13 ;  /* 0x00007610ff0d7816 */ /* 0x000fe2000000000d */
[----:B------:R-:W0:Y:S01]  /*52f0*/  @P3 S2R R5, SR_CgaCtaId ;  /* 0x0000000000053919 */ /* 0x000e220000008800 */
[----:B------:R-:W-:-:S04]  /*5300*/  @P3 MOV R4, 0x400 ;  /* 0x0000040000043802 */ /* 0x000fc80000000f00 */
[----:B0-----:R-:W-:Y:S01]  /*5310*/  @P3 LEA R6, R5, R4, 0x18 ;  /* 0x0000000405063211 */ /* 0x001fe200078ec0ff */
[----:B------:R-:W-:-:S03]  /*5320*/  IMAD.WIDE.U32 R4, R12, 0x38e38e39, RZ ;  /* 0x38e38e390c047825 */ /* 0x000fc600078e00ff */
[----:B------:R0:W-:Y:S01]  /*5330*/  @P3 SYNCS.ARRIVE.TRANS64.A1T0 RZ, [R6+URZ+0x138], RZ ;  /* 0x000138ff06ff39a7 */ /* 0x0001e2000810003f */
[----:B------:R-:W-:Y:S02]  /*5340*/  ISETP.GE.U32.AND P3, PT, R3, 0x12, PT ;  /* 0x000000120300780c */ /* 0x000fe40003f66070 */
[----:B------:R-:W-:Y:S02]  /*5350*/  SHF.R.U32.HI R7, RZ, 0x2, R5 ;  /* 0x00000002ff077819 */ /* 0x000fe40000011605 */
[----:B------:R-:W-:Y:S02]  /*5360*/  SEL R5, RZ, 0x1, !P1 ;  /* 0x00000001ff057807 */ /* 0x000fe40004800000 */
[----:B------:R-:W-:Y:S01]  /*5370*/  ISETP.GE.U32.AND P1, PT, R16, UR4, PT ;  /* 0x0000000410007c0c */ /* 0x000fe2000bf26070 */
[----:B------:R-:W-:Y:S01]  /*5380*/  IMAD R12, R7, -0x12, R12 ;  /* 0xffffffee070c7824 */ /* 0x000fe200078e020c */
[----:B------:R-:W-:Y:S02]  /*5390*/  LOP3.LUT R0, R0, R5, RZ, 0x3c, !PT ;  /* 0x0000000500007212 */ /* 0x000fe400078e3cff */
[----:B------:R-:W-:-:S02]  /*53a0*/  ISETP.GE.U32.AND.EX P1, PT, R17, UR5, PT, P1 ;  /* 0x0000000511007c0c */ /* 0x000fc4000bf26110 */
[----:B------:R-:W-:Y:S02]  /*53b0*/  PRMT R4, RZ, 0x7610, R4 ;  /* 0x00007610ff047816 */ /* 0x000fe40000000004 */
[----:B------:R-:W-:Y:S01]  /*53c0*/  @P3 LOP3.LUT R0, R0, 0x1, R7, 0x78, !PT ;  /* 0x0000000100003812 */ /* 0x000fe200078e7807 */
[----:B------:R-:W-:-:S08]  /*53d0*/  IMAD.MOV.U32 R7, RZ, RZ, -0x1 ;  /* 0xffffffffff077424 */ /* 0x000fd000078e00ff */
[----:B0-----:R-:W-:Y:S05]  /*53e0*/  @P1 BRA `(.L_x_108) ;  /* 0x00000004004c1947 */ /* 0x001fea0003800000 */
[----:B------:R-:W-:Y:S01]  /*53f0*/  ULDC.64 UR4, c[0x0][0x628] ;  /* 0x00018a0000047ab9 */ /* 0x000fe20000000a00 */
[----:B------:R-:W0:Y:S01]  /*5400*/  S2R R15, SR_CTAID.X ;  /* 0x00000000000f7919 */ /* 0x000e220000002500 */
[----:B------:R-:W-:Y:S01]  /*5410*/  ISETP.NE.U32.AND P1, PT, RZ, UR4, PT ;  /* 0x00000004ff007c0c */ /* 0x000fe2000bf25070 */
[----:B------:R-:W-:Y:S01]  /*5420*/  ULDC UR7, c[0x0][0x630] ;  /* 0x00018c0000077ab9 */ /* 0x000fe20000000800 */
[----:B------:R-:W-:Y:S01]  /*5430*/  IMAD.MOV.U32 R4, RZ, RZ, R16 ;  /* 0x000000ffff047224 */ /* 0x000fe200078e0010 */
[----:B------:R-:W1:Y:S01]  /*5440*/  S2R R14, SR_CTAID.Y ;  /* 0x00000000000e7919 */ /* 0x000e620000002600 */
[----:B------:R-:W-:Y:S01]  /*5450*/  ISETP.NE.AND.EX P1, PT, RZ, UR5, PT, P1 ;  /* 0x00000005ff007c0c */ /* 0x000fe2000bf25310 */
[----:B------:R-:W-:-:S12]  /*5460*/  IMAD.MOV.U32 R5, RZ, RZ, R17 ;  /* 0x000000ffff057224 */ /* 0x000fd800078e0011 */
[----:B------:R-:W-:Y:S05]  /*5470*/  @!P1 BRA `(.L_x_109) ;  /* 0x0000000000289947 */ /* 0x000fea0003800000 */
[----:B------:R-:W-:Y:S02]  /*5480*/  ULDC UR6, c[0x0][0x634] ;  /* 0x00018d0000067ab9 */ /* 0x000fe40000000800 */
[----:B------:R-:W-:-:S05]  /*5490*/  IADD3 R9, P1, R16, UR6, RZ ;  /* 0x0000000610097c10 */ /* 0x000fca000ff3e0ff */
[----:B------:R-:W-:-:S04]  /*54a0*/  IMAD.X R21, RZ, RZ, R17, P1 ;  /* 0x000000ffff157224 */ /* 0x000fc800008e0611 */
[----:B------:R-:W-:-:S04]  /*54b0*/  IMAD.WIDE.U32 R6, R21, UR4, RZ ;  /* 0x0000000415067c25 */ /* 0x000fc8000f8e00ff */
[----:B------:R-:W-:-:S04]  /*54c0*/  IMAD.WIDE.U32 R6, P1, R9, UR5, R6 ;  /* 0x0000000509067c25 */ /* 0x000fc8000f820006 */
[----:B------:R-:W-:-:S04]  /*54d0*/  IMAD.WIDE.U32 R8, R9, UR4, RZ ;  /* 0x0000000409087c25 */ /* 0x000fc8000f8e00ff */
[----:B------:R-:W-:Y:S01]  /*54e0*/  IMAD.X R5, RZ, RZ, RZ, P1 ;  /* 0x000000ffff057224 */ /* 0x000fe200008e06ff */
[----:B------:R-:W-:Y:S01]  /*54f0*/  IADD3 RZ, P1, R9, R6, RZ ;  /* 0x0000000609ff7210 */ /* 0x000fe20007f3e0ff */
[----:B------:R-:W-:-:S04]  /*5500*/  IMAD.MOV.U32 R4, RZ, RZ, R7 ;  /* 0x000000ffff047224 */ /* 0x000fc800078e0007 */
[----:B------:R-:W-:-:S08]  /*5510*/  IMAD.WIDE.U32.X R4, R21, UR5, R4, P1 ;  /* 0x0000000515047c25 */ /* 0x000fd000088e0404 */
.L_x_109:
[--C-:B------:R-:W-:Y:S01]  /*5520*/  SHF.R.U64 R8, R4, UR7, R5.reuse ;  /* 0x0000000704087c19 */ /* 0x100fe20008001205 */
[----:B------:R-:W-:Y:S01]  /*5530*/  ULDC.64 UR4, c[0x0][0x620] ;  /* 0x0001880000047ab9 */ /* 0x000fe20000000a00 */
[----:B------:R-:W-:Y:S01]  /*5540*/  SHF.R.U32.HI R4, RZ, UR7, R5 ;  /* 0x00000007ff047c19 */ /* 0x000fe20008011605 */
[----:B------:R-:W2:Y:S01]  /*5550*/  LDC R24, c[0x0][0x144] ;  /* 0x00005100ff187b82 */ /* 0x000ea20000000800 */
[----:B------:R-:W-:Y:S01]  /*5560*/  IADD3 R7, P1, RZ, -R8, RZ ;  /* 0x80000008ff077210 */ /* 0x000fe20007f3e0ff */
[----:B------:R-:W-:Y:S01]  /*5570*/  ULDC.64 UR8, c[0x0][0x640] ;  /* 0x0001900000087ab9 */ /* 0x000fe20000000a00 */
[----:B0-----:R-:W-:Y:S01]  /*5580*/  I2FP.F32.U32 R9, R15 ;  /* 0x0000000f00097245 */ /* 0x001fe20000201000 */
[----:B------:R-:W-:Y:S02]  /*5590*/  ULDC UR6, c[0x0][0x608] ;  /* 0x0001820000067ab9 */ /* 0x000fe40000000800 */
[----:B------:R-:W-:Y:S01]  /*55a0*/  IMAD.X R4, RZ, RZ, ~R4, P1 ;  /* 0x000000ffff047224 */ /* 0x000fe200008e0e04 */
[----:B------:R-:W-:Y:S01]  /*55b0*/  ISETP.NE.U32.AND P1, PT, RZ, UR8, PT ;  /* 0x00000008ff007c0c */ /* 0x000fe2000bf25070 */
[----:B------:R-:W0:Y:S02]  /*55c0*/  LDC R21, c[0x0][0x148] ;  /* 0x00005200ff157b82 */ /* 0x000e240000000800 */
[----:B------:R-:W-:Y:S01]  /*55d0*/  IMAD R6, R4, UR4, RZ ;  /* 0x0000000404067c24 */ /* 0x000fe2000f8e02ff */
[----:B------:R-:W-:Y:S01]  /*55e0*/  ISETP.NE.AND.EX P1, PT, RZ, UR9, PT, P1 ;  /* 0x00000009ff007c0c */ /* 0x000fe2000bf25310 */
[----:B------:R-:W-:Y:S01]  /*55f0*/  IMAD.WIDE.U32 R4, R7, UR4, R16 ;  /* 0x0000000407047c25 */ /* 0x000fe2000f8e0010 */
[----:B------:R-:W-:-:S03]  /*5600*/  ULDC UR4, c[0x0][0x150] ;  /* 0x0000540000047ab9 */ /* 0x000fc60000000800 */
[----:B------:R-:W-:Y:S02]  /*5610*/  IMAD R7, R7, UR5, R6 ;  /* 0x0000000507077c24 */ /* 0x000fe4000f8e0206 */
[----:B------:R-:W-:Y:S01]  /*5620*/  FMUL R6, R9, UR4 ;  /* 0x0000000409067c20 */ /* 0x000fe20008400000 */
[----:B------:R-:W-:Y:S01]  /*5630*/  ULDC UR4, c[0x0][0x618] ;  /* 0x0001860000047ab9 */ /* 0x000fe20000000800 */
[----:B------:R-:W-:Y:S01]  /*5640*/  ULDC UR5, c[0x0][0x154] ;  /* 0x0000550000057ab9 */ /* 0x000fe20000000800 */
[----:B------:R-:W-:-:S03]  /*5650*/  IMAD.IADD R5, R5, 0x1, R7 ;  /* 0x0000000105057824 */ /* 0x000fc600078e0207 */
[----:B------:R-:W3:Y:S02]  /*5660*/  F2I.U32.TRUNC.NTZ R6, R6 ;  /* 0x0000000600067305 */ /* 0x000ee4000020f000 */
[----:B------:R-:W-:Y:S02]  /*5670*/  SHF.R.U64 R9, R4, UR4, R5 ;  /* 0x0000000404097c19 */ /* 0x000fe40008001205 */
[----:B-1----:R-:W-:-:S05]  /*5680*/  I2FP.F32.U32 R4, R14 ;  /* 0x0000000e00047245 */ /* 0x002fca0000201000 */
[----:B------:R-:W-:Y:S01]  /*5690*/  FMUL R22, R4, UR5 ;  /* 0x0000000504167c20 */ /* 0x000fe20008400000 */
[----:B------:R-:W-:Y:S01]  /*56a0*/  SHF.R.U32.HI R4, RZ, UR4, R5 ;  /* 0x00000004ff047c19 */ /* 0x000fe20008011605 */
[----:B------:R-:W-:-:S03]  /*56b0*/  ULDC UR4, c[0x0][0x658] ;  /* 0x0001960000047ab9 */ /* 0x000fc60000000800 */
[--C-:B------:R-:W-:Y:S01]  /*56c0*/  SHF.R.U64 R20, R9, UR6, R4.reuse ;  /* 0x0000000609147c19 */ /* 0x100fe20008001204 */
[----:B------:R-:W1:Y:S01]  /*56d0*/  F2I.U32.TRUNC.NTZ R22, R22 ;  /* 0x0000001600167305 */ /* 0x000e62000020f000 */
[----:B------:R-:W-:Y:S01]  /*56e0*/  SHF.R.U32.HI R5, RZ, UR6, R4 ;  /* 0x00000006ff057c19 */ /* 0x000fe20008011604 */
[----:B---3--:R-:W-:-:S03]  /*56f0*/  IMAD.MOV R6, RZ, RZ, -R6 ;  /* 0x000000ffff067224 */ /* 0x008fc600078e0a06 */
[----:B------:R-:W-:Y:S01]  /*5700*/  SHF.R.U64 R18, R20, UR4, R5 ;  /* 0x0000000414127c19 */ /* 0x000fe20008001205 */
[----:B--2---:R-:W-:Y:S01]  /*5710*/  IMAD R15, R24, R6, R15 ;  /* 0x00000006180f7224 */ /* 0x004fe200078e020f */
[----:B------:R-:W-:-:S03]  /*5720*/  SHF.R.U32.HI R23, RZ, UR4, R5 ;  /* 0x00000004ff177c19 */ /* 0x000fc60008011605 */
[----:B------:R-:W-:Y:S02]  /*5730*/  IMAD.MOV.U32 R4, RZ, RZ, R18 ;  /* 0x000000ffff047224 */ /* 0x000fe400078e0012 */
[----:B------:R-:W-:Y:S01]  /*5740*/  IMAD.MOV.U32 R5, RZ, RZ, R23 ;  /* 0x000000ffff057224 */ /* 0x000fe200078e0017 */
[----:B-1----:R-:W-:Y:S06]  /*5750*/  @!P1 BRA `(.L_x_110) ;  /* 0x0000000000289947 */ /* 0x002fec0003800000 */
[----:B------:R-:W-:Y:S02]  /*5760*/  ULDC UR4, c[0x0][0x64c] ;  /* 0x0001930000047ab9 */ /* 0x000fe40000000800 */
[----:B------:R-:W-:-:S05]  /*5770*/  IADD3 R5, P1, R18, UR4, RZ ;  /* 0x0000000412057c10 */ /* 0x000fca000ff3e0ff */
[----:B------:R-:W-:-:S04]  /*5780*/  IMAD.X R23, RZ, RZ, R23, P1 ;  /* 0x000000ffff177224 */ /* 0x000fc800008e0617 */
[----:B------:R-:W-:-:S04]  /*5790*/  IMAD.WIDE.U32 R6, R23, UR8, RZ ;  /* 0x0000000817067c25 */ /* 0x000fc8000f8e00ff */
[----:B------:R-:W-:-:S04]  /*57a0*/  IMAD.WIDE.U32 R6, P1, R5, UR9, R6 ;  /* 0x0000000905067c25 */ /* 0x000fc8000f820006 */
[----:B------:R-:W-:-:S04]  /*57b0*/  IMAD.WIDE.U32 R4, R5, UR8, RZ ;  /* 0x0000000805047c25 */ /* 0x000fc8000f8e00ff */
[----:B------:R-:W-:Y:S01]  /*57c0*/  IMAD.MOV.U32 R4, RZ, RZ, R7 ;  /* 0x000000ffff047224 */ /* 0x000fe200078e0007 */
[----:B------:R-:W-:Y:S01]  /*57d0*/  IADD3 RZ, P3, R5, R6, RZ ;  /* 0x0000000605ff7210 */ /* 0x000fe20007f7e0ff */
[----:B------:R-:W-:-:S04]  /*57e0*/  IMAD.X R5, RZ, RZ, RZ, P1 ;  /* 0x000000ffff057224 */ /* 0x000fc800008e06ff */
[----:B------:R-:W-:-:S08]  /*57f0*/  IMAD.WIDE.U32.X R4, R23, UR9, R4, P3 ;  /* 0x0000000917047c25 */ /* 0x000fd000098e0404 */
.L_x_110:
[----:B------:R-:W-:Y:S01]  /*5800*/  ISETP.NE.AND P1, PT, R2, 0x1, PT ;  /* 0x000000010200780c */ /* 0x000fe20003f25270 */
[----:B------:R-:W-:Y:S01]  /*5810*/  ULDC UR4, c[0x0][0x648] ;  /* 0x0001920000047ab9 */ /* 0x000fe20000000800 */
[----:B------:R-:W-:Y:S01]  /*5820*/  LOP3.LUT R20, R20, UR17, RZ, 0xc0, !PT ;  /* 0x0000001114147c12 */ /* 0x000fe2000f8ec0ff */
[----:B------:R-:W-:Y:S01]  /*5830*/  IMAD.MOV R22, RZ, RZ, -R22 ;  /* 0x000000ffff167224 */ /* 0x000fe200078e0a16 */
[----:B------:R-:W-:Y:S01]  /*5840*/  SHF.R.U64 R5, R4, UR4, R5 ;  /* 0x0000000404057c19 */ /* 0x000fe20008001205 */
[----:B------:R-:W-:Y:S01]  /*5850*/  ULDC UR4, c[0x0][0x638] ;  /* 0x00018e0000047ab9 */ /* 0x000fe20000000800 */
[----:B------:R-:W-:Y:S01]  /*5860*/  LOP3.LUT R9, R9, UR16, RZ, 0xc0, !PT ;  /* 0x0000001009097c12 */ /* 0x000fe2000f8ec0ff */
[----:B------:R-:W-:Y:S01]  /*5870*/  ULDC UR5, c[0x0][0x610] ;  /* 0x0001840000057ab9 */ /* 0x000fe20000000800 */
[----:B------:R-:W-:Y:S02]  /*5880*/  IMAD.MOV.U32 R4, RZ, RZ, 0x1 ;  /* 0x00000001ff047424 */ /* 0x000fe400078e00ff */
[----:B------:R-:W-:-:S02]  /*5890*/  IMAD.MOV R7, RZ, RZ, -R5 ;  /* 0x000000ffff077224 */ /* 0x000fc400078e0a05 */
[----:B------:R-:W-:Y:S02]  /*58a0*/  IMAD R20, R5, UR18, R20 ;  /* 0x0000001205147c24 */ /* 0x000fe4000f8e0214 */
[----:B0-----:R-:W-:Y:S02]  /*58b0*/  @P1 IMAD R15, R21, R22, R14 ;  /* 0x00000016150f1224 */ /* 0x001fe400078e020e */
[----:B------:R-:W-:Y:S01]  /*58c0*/  IMAD R18, R7, UR4, R18 ;  /* 0x0000000407127c24 */ /* 0x000fe2000f8e0212 */
[----:B------:R-:W-:Y:S01]  /*58d0*/  ULDC UR4, c[0x0][0x600] ;  /* 0x0001800000047ab9 */ /* 0x000fe20000000800 */
[----:B------:R-:W-:Y:S02]  /*58e0*/  IMAD R15, R20, UR5, R15 ;  /* 0x00000005140f7c24 */ /* 0x000fe4000f8e020f */
[----:B------:R-:W-:-:S05]  /*58f0*/  IMAD R18, R18, UR4, R9 ;  /* 0x0000000412127c24 */ /* 0x000fca000f8e0209 */
[----:B------:R-:W-:Y:S02]  /*5900*/  SEL R9, R18, R15, !P1 ;  /* 0x0000000f12097207 */ /* 0x000fe40004800000 */
[----:B------:R-:W-:-:S07]  /*5910*/  SEL R7, R15, R18, !P1 ;  /* 0x000000120f077207 */ /* 0x000fce0004800000 */
.L_x_108:
[----:B------:R-:W-:Y:S05]  /*5920*/  BSYNC B1 ;  /* 0x0000000000017941 */ /* 0x000fea0003800000 */
.L_x_107:
[----:B------:R-:W-:-:S13]  /*5930*/  LOP3.LUT P1, RZ, R4, 0xff, RZ, 0xc0, !PT ;  /* 0x000000ff04ff7812 */ /* 0x000fda000782c0ff */
[----:B------:R-:W-:Y:S05]  /*5940*/  @P1 BRA `(.L_x_111) ;  /* 0xfffffff4004c1947 */ /* 0x000fea000383ffff */
[----:B------:R-:W-:Y:S05]  /*5950*/  BSYNC B0 ;  /* 0x0000000000007941 */ /* 0x000fea0003800000 */
.L_x_99:
[----:B------:R-:W-:-:S03]  /*5960*/  UMOV UR4, 0xffffffff ;  /* 0xffffffff00047882 */ /* 0x000fc60000000000 */
[----:B------:R-:W-:Y:S05]  /*5970*/  BRA.DIV UR4, `(.L_x_112) ;  /* 0x0000000e04107947 */ /* 0x000fea000b800000 */
[----:B------:R-:W-:-:S13]  /*5980*/  ELECT P6, URZ, PT ;  /* 0x00000000003f782f */ /* 0x000fda00038c0000 */
.L_x_140:
[----:B------:R-:W-:Y:S04]  /*5990*/  BSSY B0, `(.L_x_113) ;  /* 0x00000a9000007945 */ /* 0x000fe80003800000 */
[----:B------:R-:W-:Y:S05]  /*59a0*/  @!P6 BRA `(.L_x_114) ;  /* 0x00000008009ce947 */ /* 0x000fea0003800000 */
[----:B------:R-:W-:-:S04]  /*59b0*/  LOP3.LUT R19, R19, 0x2, RZ, 0xfc, !PT ;  /* 0x0000000213137812 */ /* 0x000fc800078efcff */
[----:B------:R-:W-:-:S13]  /*59c0*/  ISETP.NE.AND P0, PT, R19, 0x3, PT ;  /* 0x000000031300780c */ /* 0x000fda0003f05270 */
[----:B------:R-:W-:Y:S05]  /*59d0*/  @!P0 BRA `(.L_x_115) ;  /* 0x0000000000048947 */ /* 0x000fea0003800000 */
[----:B------:R-:W-:Y:S01]  /*59e0*/  BPT.TRAP 0x1 ;  /* 0x000000040000795c */ /* 0x000fe20000300000 */
.L_x_115:
[----:B------:R-:W0:Y:S01]  /*59f0*/  S2R R3, SR_CgaCtaId ;  /* 0x0000000000037919 */ /* 0x000e220000008800 */
[----:B------:R-:W-:-:S04]  /*5a00*/  MOV R2, 0x400 ;  /* 0x0000040000027802 */ /* 0x000fc80000000f00 */
[----:B0-----:R-:W-:Y:S02]  /*5a10*/  LEA R3, R3, R2, 0x18 ;  /* 0x0000000203037211 */ /* 0x001fe400078ec0ff */
[----:B------:R-:W-:-:S03]  /*5a20*/  SHF.L.U32 R2, R0, 0x1f, RZ ;  /* 0x0000001f00027819 */ /* 0x000fc600000006ff */
[----:B------:R-:W-:-:S04]  /*5a30*/  VIADD R3, R3, 0x90 ;  /* 0x0000009003037836 */ /* 0x000fc80000000000 */
[C---:B------:R-:W-:Y:S02]  /*5a40*/  IMAD R7, R12.reuse, 0x8, R3 ;  /* 0x000000080c077824 */ /* 0x040fe400078e0203 */
[----:B------:R-:W-:Y:S02]  /*5a50*/  VIADD R12, R12, 0x1 ;  /* 0x000000010c0c7836 */ /* 0x000fe40000000000 */
[----:B------:R-:W0:Y:S03]  /*5a60*/  SYNCS.PHASECHK.TRANS64.TRYWAIT P0, [R7+URZ], R2 ;  /* 0x00000002070075a7 */ /* 0x000e26000800017f */
[----:B------:R-:W-:-:S04]  /*5a70*/  ISETP.NE.AND P1, PT, R12, 0x12, PT ;  /* 0x000000120c00780c */ /* 0x000fc80003f25270 */
[----:B------:R-:W-:Y:S02]  /*5a80*/  SEL R5, RZ, 0x1, P1 ;  /* 0x00000001ff057807 */ /* 0x000fe40000800000 */
[----:B------:R-:W-:Y:S02]  /*5a90*/  SEL R12, R12, RZ, P1 ;  /* 0x000000ff0c0c7207 */ /* 0x000fe40000800000 */
[----:B------:R-:W-:-:S03]  /*5aa0*/  LOP3.LUT R5, R0, R5, RZ, 0x3c, !PT ;  /* 0x0000000500057212 */ /* 0x000fc600078e3cff */
[----:B------:R-:W-:Y:S01]  /*5ab0*/  IMAD R9, R12, 0x8, R3 ;  /* 0x000000080c097824 */ /* 0x000fe200078e0203 */
[----:B------:R-:W-:Y:S01]  /*5ac0*/  SHF.L.U32 R4, R5, 0x1f, RZ ;  /* 0x0000001f05047819 */ /* 0x000fe200000006ff */
[----:B0-----:R-:W-:Y:S06]  /*5ad0*/  @!P0 BRA `(.L_x_116) ;  /* 0x0000000800d88947 */ /* 0x001fec0003800000 */
.L_x_141:
[----:B------:R-:W1:Y:S01]  /*5ae0*/  SYNCS.PHASECHK.TRANS64.TRYWAIT P0, [R9+URZ], R4 ;  /* 0x00000004090075a7 */ /* 0x000e62000800017f */
[----:B------:R-:W-:-:S05]  /*5af0*/  VIADD R0, R12, 0x1 ;  /* 0x000000010c007836 */ /* 0x000fca0000000000 */
[----:B------:R-:W-:-:S04]  /*5b00*/  ISETP.NE.AND P1, PT, R0, 0x12, PT ;  /* 0x000000120000780c */ /* 0x000fc80003f25270 */
[----:B0-----:R-:W-:Y:S02]  /*5b10*/  SEL R2, RZ, 0x1, P1 ;  /* 0x00000001ff027807 */ /* 0x001fe40000800000 */
[----:B------:R-:W-:Y:S02]  /*5b20*/  SEL R0, R0, RZ, P1 ;  /* 0x000000ff00007207 */ /* 0x000fe40000800000 */
[----:B------:R-:W-:-:S03]  /*5b30*/  LOP3.LUT R7, R5, R2, RZ, 0x3c, !PT ;  /* 0x0000000205077212 */ /* 0x000fc600078e3cff */
[----:B------:R-:W-:Y:S01]  /*5b40*/  IMAD R6, R0, 0x8, R3 ;  /* 0x0000000800067824 */ /* 0x000fe200078e0203 */
[----:B------:R-:W-:Y:S01]  /*5b50*/  SHF.L.U32 R5, R7, 0x1f, RZ ;  /* 0x0000001f07057819 */ /* 0x000fe200000006ff */
[----:B-1----:R-:W-:Y:S06]  /*5b60*/  @!P0 BRA `(.L_x_117) ;  /* 0x0000000800c88947 */ /* 0x002fec0003800000 */
.L_x_142:
[----:B------:R-:W1:Y:S01]  /*5b70*/  SYNCS.PHASECHK.TRANS64.TRYWAIT P0, [R6+URZ], R5 ;  /* 0x00000005060075a7 */ /* 0x000e62000800017f */
[----:B------:R-:W-:-:S05]  /*5b80*/  VIADD R0, R0, 0x1 ;  /* 0x0000000100007836 */ /* 0x000fca0000000000 */
[----:B------:R-:W-:-:S04]  /*5b90*/  ISETP.NE.AND P1, PT, R0, 0x12, PT ;  /* 0x000000120000780c */ /* 0x000fc80003f25270 */
[----:B------:R-:W-:Y:S02]  /*5ba0*/  SEL R2, RZ, 0x1, P1 ;  /* 0x00000001ff027807 */ /* 0x000fe40000800000 */
[----:B------:R-:W-:Y:S02]  /*5bb0*/  SEL R0, R0, RZ, P1 ;  /* 0x000000ff00007207 */ /* 0x000fe40000800000 */
[----:B------:R-:W-:-:S03]  /*5bc0*/  LOP3.LUT R7, R7, R2, RZ, 0x3c, !PT ;  /* 0x0000000207077212 */ /* 0x000fc600078e3cff */
[----:B0-----:R-:W-:Y:S01]  /*5bd0*/  IMAD R9, R0, 0x8, R3 ;  /* 0x0000000800097824 */ /* 0x001fe200078e0203 */
[----:B------:R-:W-:Y:S01]  /*5be0*/  SHF.L.U32 R4, R7, 0x1f, RZ ;  /* 0x0000001f07047819 */ /* 0x000fe200000006ff */
[----:B-1----:R-:W-:Y:S06]  /*5bf0*/  @!P0 BRA `(.L_x_118) ;  /* 0x0000000800b88947 */ /* 0x002fec0003800000 */
.L_x_143:
        /* <DEDUP_REMOVED lines=9> */
.L_x_144:
        /* <DEDUP_REMOVED lines=9> */
.L_x_145:
        /* <DEDUP_REMOVED lines=9> */
.L_x_146:
        /* <DEDUP_REMOVED lines=9> */
.L_x_147:
        /* <DEDUP_REMOVED lines=9> */
.L_x_148:
        /* <DEDUP_REMOVED lines=9> */
.L_x_149:
        /* <DEDUP_REMOVED lines=9> */
.L_x_150:
        /* <DEDUP_REMOVED lines=9> */
.L_x_151:
        /* <DEDUP_REMOVED lines=9> */
.L_x_152:
        /* <DEDUP_REMOVED lines=9> */
.L_x_153:
        /* <DEDUP_REMOVED lines=9> */
.L_x_154:
        /* <DEDUP_REMOVED lines=9> */
.L_x_155:
        /* <DEDUP_REMOVED lines=9> */
.L_x_156:
[----:B------:R-:W1:Y:S01]  /*6350*/  SYNCS.PHASECHK.TRANS64.TRYWAIT P0, [R6+URZ], R5 ;  /* 0x00000005060075a7 */ /* 0x000e62000800017f */
[----:B------:R-:W-:-:S05]  /*6360*/  VIADD R0, R0, 0x1 ;  /* 0x0000000100007836 */ /* 0x000fca0000000000 */
[----:B------:R-:W-:-:S04]  /*6370*/  ISETP.NE.AND P1, PT, R0, 0x12, PT ;  /* 0x000000120000780c */ /* 0x000fc80003f25270 */
[----:B------:R-:W-:Y:S02]  /*6380*/  SEL R2, RZ, 0x1, P1 ;  /* 0x00000001ff027807 */ /* 0x000fe40000800000 */
[----:B------:R-:W-:Y:S02]  /*6390*/  SEL R0, R0, RZ, P1 ;  /* 0x000000ff00007207 */ /* 0x000fe40000800000 */
[----:B------:R-:W-:Y:S01]  /*63a0*/  LOP3.LUT R2, R7, R2, RZ, 0x3c, !PT ;  /* 0x0000000207027212 */ /* 0x000fe200078e3cff */
[----:B-1----:R-:W-:Y:S06]  /*63b0*/  @!P0 BRA `(.L_x_132) ;  /* 0x0000000400e08947 */ /* 0x002fec0003800000 */
.L_x_157:
[----:B------:R-:W-:Y:S01]  /*63c0*/  IMAD R3, R0, 0x8, R3 ;  /* 0x0000000800037824 */ /* 0x000fe200078e0203 */
[----:B------:R-:W-:-:S07]  /*63d0*/  SHF.L.U32 R0, R2, 0x1f, RZ ;  /* 0x0000001f02007819 */ /* 0x000fce00000006ff */
.L_x_133:
[----:B--2---:R2:W3:Y:S02]  /*63e0*/  SYNCS.PHASECHK.TRANS64.TRYWAIT P0, [R3+URZ], R0 ;  /* 0x00000000030075a7 */ /* 0x0044e4000800017f */
[----:B---3--:R-:W-:Y:S05]  /*63f0*/  @!P0 NANOSLEEP.SYNCS 0x989680 ;  /* 0x009896800000895d */ /* 0x008fea0003900000 */
[----:B------:R-:W3:Y:S02]  /*6400*/  @!P0 SYNCS.PHASECHK.TRANS64 P0, [R3+URZ], R0 ;  /* 0x00000000030085a7 */ /* 0x000ee4000800007f */
[----:B---3--:R-:W-:Y:S05]  /*6410*/  @!P0 BRA `(.L_x_133) ;  /* 0xfffffffc00f08947 */ /* 0x008fea000383ffff */
.L_x_114:
[----:B------:R-:W-:Y:S05]  /*6420*/  BSYNC B0 ;  /* 0x0000000000007941 */ /* 0x000fea0003800000 */
.L_x_113:
[----:B------:R-:W-:Y:S05]  /*6430*/  EXIT ;  /* 0x000000000000794d */ /* 0x000fea0003800000 */
.L_x_18:
[----:B---3--:R3:W4:Y:S02]  /*6440*/  SYNCS.PHASECHK.TRANS64.TRYWAIT P1, [R3+URZ], R0 ;  /* 0x00000000030075a7 */ /* 0x008724000802017f */
[----:B----4-:R-:W-:Y:S05]  /*6450*/  @!P1 NANOSLEEP.SYNCS 0x989680 ;  /* 0x009896800000995d */ /* 0x010fea0003900000 */
[----:B------:R-:W4:Y:S02]  /*6460*/  @!P1 SYNCS.PHASECHK.TRANS64 P1, [R3+URZ], R0 ;  /* 0x00000000030095a7 */ /* 0x000f24000802007f */
[----:B----4-:R-:W-:Y:S05]  /*6470*/  @!P1 BRA `(.L_x_18) ;  /* 0xfffffffc00f09947 */ /* 0x010fea000383ffff */
[----:B------:R-:W-:Y:S05]  /*6480*/  BRA `(.L_x_17) ;  /* 0xffffffac00dc7947 */ /* 0x000fea000383ffff */
.L_x_23:
[----:B-1----:R-:W-:-:S04]  /*6490*/  IMAD.U32 R4, RZ, RZ, UR4 ;  /* 0x00000004ff047e24 */ /* 0x002fc8000f8e00ff */
[----:B------:R1:W2:Y:S03]  /*64a0*/  SYNCS.PHASECHK.TRANS64.TRYWAIT P1, [R4+URZ], R3 ;  /* 0x00000003040075a7 */ /* 0x0002a6000802017f */
[----:B--2---:R-:W-:Y:S05]  /*64b0*/  @!P1 NANOSLEEP.SYNCS 0x989680 ;  /* 0x009896800000995d */ /* 0x004fea0003900000 */
[----:B------:R-:W2:Y:S02]  /*64c0*/  @!P1 SYNCS.PHASECHK.TRANS64 P1, [R4+URZ], R3 ;  /* 0x00000003040095a7 */ /* 0x000ea4000802007f */
[----:B--2---:R-:W-:Y:S05]  /*64d0*/  @!P1 BRA `(.L_x_23) ;  /* 0xfffffffc00ec9947 */ /* 0x004fea000383ffff */
[----:B------:R-:W-:Y:S05]  /*64e0*/  BRA `(.L_x_22) ;  /* 0xffffffb0007c7947 */ /* 0x000fea000383ffff */
.L_x_100:
[----:B------:R-:W-:Y:S01]  /*64f0*/  BSSY B1, `(.L_x_134) ;  /* 0x0000006000017945 */ /* 0x000fe20003800000 */
[----:B------:R-:W-:-:S07]  /*6500*/  IMAD.MOV.U32 R15, RZ, RZ, -0x1 ;  /* 0xffffffffff0f7424 */ /* 0x000fce00078e00ff */
[----:B------:R-:W-:Y:S05]  /*6510*/  WARPSYNC.COLLECTIVE R15, `(.L_x_135) ;  /* 0x000000000f0c7348 */ /* 0x000fea0003c00000 */
[----:B------:R-:W-:Y:S02]  /*6520*/  ELECT P6, UR62, PT ;  /* 0x00000000003e782f */ /* 0x000fe400038c0000 */
[----:B------:R-:W-:Y:S01]  /*6530*/  MOV R14, UR62 ;  /* 0x0000003e000e7c02 */ /* 0x000fe20008000f00 */
[----:B------:R-:W-:Y:S10]  /*6540*/  ENDCOLLECTIVE ;  /* 0x000000000000791b */ /* 0x000ff40003800000 */
.L_x_135:
[----:B------:R-:W-:Y:S05]  /*6550*/  BSYNC B1 ;  /* 0x0000000000017941 */ /* 0x000fea0003800000 */
.L_x_134:
[----:B------:R-:W-:Y:S05]  /*6560*/  BRA `(.L_x_136) ;  /* 0xffffffe800507947 */ /* 0x000fea000383ffff */
.L_x_103:
[----:B0-----:R0:W1:Y:S02]  /*6570*/  SYNCS.PHASECHK.TRANS64.TRYWAIT P1, [R14+URZ+0x90], R7 ;  /* 0x000090070e0075a7 */ /* 0x001064000802017f */
[----:B-1----:R-:W-:Y:S05]  /*6580*/  @!P1 NANOSLEEP.SYNCS 0x989680 ;  /* 0x009896800000995d */ /* 0x002fea0003900000 */
[----:B------:R-:W1:Y:S02]  /*6590*/  @!P1 SYNCS.PHASECHK.TRANS64 P1, [R14+URZ+0x90], R7 ;  /* 0x000090070e0095a7 */ /* 0x000e64000802007f */
[----:B-1----:R-:W-:Y:S05]  /*65a0*/  @!P1 BRA `(.L_x_103) ;  /* 0xfffffffc00f09947 */ /* 0x002fea000383ffff */
[----:B------:R-:W-:Y:S05]  /*65b0*/  BRA `(.L_x_137) ;  /* 0xffffffe800847947 */ /* 0x000fea000383ffff */
.L_x_112:
[----:B------:R-:W-:Y:S01]  /*65c0*/  BSSY B0, `(.L_x_138) ;  /* 0x0000006000007945 */ /* 0x000fe20003800000 */
[----:B------:R-:W-:-:S07]  /*65d0*/  IMAD.MOV.U32 R15, RZ, RZ, -0x1 ;  /* 0xffffffffff0f7424 */ /* 0x000fce00078e00ff */
[----:B------:R-:W-:Y:S05]  /*65e0*/  WARPSYNC.COLLECTIVE R15, `(.L_x_139) ;  /* 0x000000000f0c7348 */ /* 0x000fea0003c00000 */
[----:B------:R-:W-:Y:S02]  /*65f0*/  ELECT P6, UR62, PT ;  /* 0x00000000003e782f */ /* 0x000fe400038c0000 */
[----:B------:R-:W-:Y:S01]  /*6600*/  MOV R14, UR62 ;  /* 0x0000003e000e7c02 */ /* 0x000fe20008000f00 */
[----:B------:R-:W-:Y:S10]  /*6610*/  ENDCOLLECTIVE ;  /* 0x000000000000791b */ /* 0x000ff40003800000 */
.L_x_139:
[----:B------:R-:W-:Y:S05]  /*6620*/  BSYNC B0 ;  /* 0x0000000000007941 */ /* 0x000fea0003800000 */
.L_x_138:
[----:B------:R-:W-:Y:S05]  /*6630*/  BRA `(.L_x_140) ;  /* 0xfffffff000d47947 */ /* 0x000fea000383ffff */
.L_x_116:
[----:B0-----:R0:W1:Y:S02]  /*6640*/  SYNCS.PHASECHK.TRANS64.TRYWAIT P0, [R7+URZ], R2 ;  /* 0x00000002070075a7 */ /* 0x001064000800017f */
[----:B-1----:R-:W-:Y:S05]  /*6650*/  @!P0 NANOSLEEP.SYNCS 0x989680 ;  /* 0x009896800000895d */ /* 0x002fea0003900000 */
[----:B------:R-:W1:Y:S02]  /*6660*/  @!P0 SYNCS.PHASECHK.TRANS64 P0, [R7+URZ], R2 ;  /* 0x00000002070085a7 */ /* 0x000e64000800007f */
[----:B-1----:R-:W-:Y:S05]  /*6670*/  @!P0 BRA `(.L_x_116) ;  /* 0xfffffffc00f08947 */ /* 0x002fea000383ffff */
[----:B------:R-:W-:Y:S05]  /*6680*/  BRA `(.L_x_141) ;  /* 0xfffffff400147947 */ /* 0x000fea000383ffff */
.L_x_117:
[----:B0-----:R0:W1:Y:S02]  /*6690*/  SYNCS.PHASECHK.TRANS64.TRYWAIT P0, [R9+URZ], R4 ;  /* 0x00000004090075a7 */ /* 0x001064000800017f */
[----:B-1----:R-:W-:Y:S05]  /*66a0*/  @!P0 NANOSLEEP.SYNCS 0x989680 ;  /* 0x009896800000895d */ /* 0x002fea0003900000 */
[----:B------:R-:W1:Y:S02]  /*66b0*/  @!P0 SYNCS.PHASECHK.TRANS64 P0, [R9+URZ], R4 ;  /* 0x00000004090085a7 */ /* 0x000e64000800007f */
[----:B-1----:R-:W-:Y:S05]  /*66c0*/  @!P0 BRA `(.L_x_117) ;  /* 0xfffffffc00f08947 */ /* 0x002fea000383ffff */
[----:B------:R-:W-:Y:S05]  /*66d0*/  BRA `(.L_x_142) ;  /* 0xfffffff400247947 */ /* 0x000fea000383ffff */
.L_x_118:
[----:B0-----:R0:W1:Y:S02]  /*66e0*/  SYNCS.PHASECHK.TRANS64.TRYWAIT P0, [R6+URZ], R5 ;  /* 0x00000005060075a7 */ /* 0x001064000800017f */
[----:B-1----:R-:W-:Y:S05]  /*66f0*/  @!P0 NANOSLEEP.SYNCS 0x989680 ;  /* 0x009896800000895d */ /* 0x002fea0003900000 */
[----:B------:R-:W1:Y:S02]  /*6700*/  @!P0 SYNCS.PHASECHK.TRANS64 P0, [R6+URZ], R5 ;  /* 0x00000005060085a7 */ /* 0x000e64000800007f */
[----:B-1----:R-:W-:Y:S05]  /*6710*/  @!P0 BRA `(.L_x_118) ;  /* 0xfffffffc00f08947 */ /* 0x002fea000383ffff */
[----:B------:R-:W-:Y:S05]  /*6720*/  BRA `(.L_x_143) ;  /* 0xfffffff400347947 */ /* 0x000fea000383ffff */
.L_x_119:
[----:B0-----:R0:W1:Y:S02]  /*6730*/  SYNCS.PHASECHK.TRANS64.TRYWAIT P0, [R9+URZ], R4 ;  /* 0x00000004090075a7 */ /* 0x001064000800017f */
[----:B-1----:R-:W-:Y:S05]  /*6740*/  @!P0 NANOSLEEP.SYNCS 0x989680 ;  /* 0x009896800000895d */ /* 0x002fea0003900000 */
[----:B------:R-:W1:Y:S02]  /*6750*/  @!P0 SYNCS.PHASECHK.TRANS64 P0, [R9+URZ], R4 ;  /* 0x00000004090085a7 */ /* 0x000e64000800007f */
[----:B-1----:R-:W-:Y:S05]  /*6760*/  @!P0 BRA `(.L_x_119) ;  /* 0xfffffffc00f08947 */ /* 0x002fea000383ffff */
[----:B------:R-:W-:Y:S05]  /*6770*/  BRA `(.L_x_144) ;  /* 0xfffffff400447947 */ /* 0x000fea000383ffff */
.L_x_120:
[----:B0-----:R0:W1:Y:S02]  /*6780*/  SYNCS.PHASECHK.TRANS64.TRYWAIT P0, [R6+URZ], R5 ;  /* 0x00000005060075a7 */ /* 0x001064000800017f */
[----:B-1----:R-:W-:Y:S05]  /*6790*/  @!P0 NANOSLEEP.SYNCS 0x989680 ;  /* 0x009896800000895d */ /* 0x002fea0003900000 */
[----:B------:R-:W1:Y:S02]  /*67a0*/  @!P0 SYNCS.PHASECHK.TRANS64 P0, [R6+URZ], R5 ;  /* 0x00000005060085a7 */ /* 0x000e64000800007f */
[----:B-1----:R-:W-:Y:S05]  /*67b0*/  @!P0 BRA `(.L_x_120) ;  /* 0xfffffffc00f08947 */ /* 0x002fea000383ffff */
[----:B------:R-:W-:Y:S05]  /*67c0*/  BRA `(.L_x_145) ;  /* 0xfffffff400547947 */ /* 0x000fea000383ffff */
.L_x_121:
[----:B0-----:R0:W1:Y:S02]  /*67d0*/  SYNCS.PHASECHK.TRANS64.TRYWAIT P0, [R9+URZ], R4 ;  /* 0x00000004090075a7 */ /* 0x001064000800017f */
[----:B-1----:R-:W-:Y:S05]  /*67e0*/  @!P0 NANOSLEEP.SYNCS 0x989680 ;  /* 0x009896800000895d */ /* 0x002fea0003900000 */
[----:B------:R-:W1:Y:S02]  /*67f0*/  @!P0 SYNCS.PHASECHK.TRANS64 P0, [R9+URZ], R4 ;  /* 0x00000004090085a7 */ /* 0x000e64000800007f */
[----:B-1----:R-:W-:Y:S05]  /*6800*/  @!P0 BRA `(.L_x_121) ;  /* 0xfffffffc00f08947 */ /* 0x002fea000383ffff */
[----:B------:R-:W-:Y:S05]  /*6810*/  BRA `(.L_x_146) ;  /* 0xfffffff400647947 */ /* 0x000fea000383ffff */
.L_x_122:
[----:B0-----:R0:W1:Y:S02]  /*6820*/  SYNCS.PHASECHK.TRANS64.TRYWAIT P0, [R6+URZ], R5 ;  /* 0x00000005060075a7 */ /* 0x001064000800017f */
[----:B-1----:R-:W-:Y:S05]  /*6830*/  @!P0 NANOSLEEP.SYNCS 0x989680 ;  /* 0x009896800000895d */ /* 0x002fea0003900000 */
[----:B------:R-:W1:Y:S02]  /*6840*/  @!P0 SYNCS.PHASECHK.TRANS64 P0, [R6+URZ], R5 ;  /* 0x00000005060085a7 */ /* 0x000e64000800007f */
[----:B-1----:R-:W-:Y:S05]  /*6850*/  @!P0 BRA `(.L_x_122) ;  /* 0xfffffffc00f08947 */ /* 0x002fea000383ffff */
[----:B------:R-:W-:Y:S05]  /*6860*/  BRA `(.L_x_147) ;  /* 0xfffffff400747947 */ /* 0x000fea000383ffff */
.L_x_123:
[----:B0-----:R0:W1:Y:S02]  /*6870*/  SYNCS.PHASECHK.TRANS64.TRYWAIT P0, [R9+URZ], R4 ;  /* 0x00000004090075a7 */ /* 0x001064000800017f */
[----:B-1----:R-:W-:Y:S05]  /*6880*/  @!P0 NANOSLEEP.SYNCS 0x989680 ;  /* 0x009896800000895d */ /* 0x002fea0003900000 */
[----:B------:R-:W1:Y:S02]  /*6890*/  @!P0 SYNCS.PHASECHK.TRANS64 P0, [R9+URZ], R4 ;  /* 0x00000004090085a7 */ /* 0x000e64000800007f */
[----:B-1----:R-:W-:Y:S05]  /*68a0*/  @!P0 BRA `(.L_x_123) ;  /* 0xfffffffc00f08947 */ /* 0x002fea000383ffff */
[----:B------:R-:W-:Y:S05]  /*68b0*/  BRA `(.L_x_148) ;  /* 0xfffffff400847947 */ /* 0x000fea000383ffff */
.L_x_124:
[----:B0-----:R0:W1:Y:S02]  /*68c0*/  SYNCS.PHASECHK.TRANS64.TRYWAIT P0, [R6+URZ], R5 ;  /* 0x00000005060075a7 */ /* 0x001064000800017f */
[----:B-1----:R-:W-:Y:S05]  /*68d0*/  @!P0 NANOSLEEP.SYNCS 0x989680 ;  /* 0x009896800000895d */ /* 0x002fea0003900000 */
[----:B------:R-:W1:Y:S02]  /*68e0*/  @!P0 SYNCS.PHASECHK.TRANS64 P0, [R6+URZ], R5 ;  /* 0x00000005060085a7 */ /* 0x000e64000800007f */
[----:B-1----:R-:W-:Y:S05]  /*68f0*/  @!P0 BRA `(.L_x_124) ;  /* 0xfffffffc00f08947 */ /* 0x002fea000383ffff */
[----:B------:R-:W-:Y:S05]  /*6900*/  BRA `(.L_x_149) ;  /* 0xfffffff400947947 */ /* 0x000fea000383ffff */
.L_x_125:
[----:B0-----:R0:W1:Y:S02]  /*6910*/  SYNCS.PHASECHK.TRANS64.TRYWAIT P0, [R9+URZ], R4 ;  /* 0x00000004090075a7 */ /* 0x001064000800017f */
[----:B-1----:R-:W-:Y:S05]  /*6920*/  @!P0 NANOSLEEP.SYNCS 0x989680 ;  /* 0x009896800000895d */ /* 0x002fea0003900000 */
[----:B------:R-:W1:Y:S02]  /*6930*/  @!P0 SYNCS.PHASECHK.TRANS64 P0, [R9+URZ], R4 ;  /* 0x00000004090085a7 */ /* 0x000e64000800007f */
[----:B-1----:R-:W-:Y:S05]  /*6940*/  @!P0 BRA `(.L_x_125) ;  /* 0xfffffffc00f08947 */ /* 0x002fea000383ffff */
[----:B------:R-:W-:Y:S05]  /*6950*/  BRA `(.L_x_150) ;  /* 0xfffffff400a47947 */ /* 0x000fea000383ffff */
.L_x_126:
[----:B0-----:R0:W1:Y:S02]  /*6960*/  SYNCS.PHASECHK.TRANS64.TRYWAIT P0, [R6+URZ], R5 ;  /* 0x00000005060075a7 */ /* 0x001064000800017f */
[----:B-1----:R-:W-:Y:S05]  /*6970*/  @!P0 NANOSLEEP.SYNCS 0x989680 ;  /* 0x009896800000895d */ /* 0x002fea0003900000 */
[----:B------:R-:W1:Y:S02]  /*6980*/  @!P0 SYNCS.PHASECHK.TRANS64 P0, [R6+URZ], R5 ;  /* 0x00000005060085a7 */ /* 0x000e64000800007f */
[----:B-1----:R-:W-:Y:S05]  /*6990*/  @!P0 BRA `(.L_x_126) ;  /* 0xfffffffc00f08947 */ /* 0x002fea000383ffff */
[----:B------:R-:W-:Y:S05]  /*69a0*/  BRA `(.L_x_151) ;  /* 0xfffffff400b47947 */ /* 0x000fea000383ffff */
.L_x_127:
[----:B0-----:R0:W1:Y:S02]  /*69b0*/  SYNCS.PHASECHK.TRANS64.TRYWAIT P0, [R9+URZ], R4 ;  /* 0x00000004090075a7 */ /* 0x001064000800017f */
[----:B-1----:R-:W-:Y:S05]  /*69c0*/  @!P0 NANOSLEEP.SYNCS 0x989680 ;  /* 0x009896800000895d */ /* 0x002fea0003900000 */
[----:B------:R-:W1:Y:S02]  /*69d0*/  @!P0 SYNCS.PHASECHK.TRANS64 P0, [R9+URZ], R4 ;  /* 0x00000004090085a7 */ /* 0x000e64000800007f */
[----:B-1----:R-:W-:Y:S05]  /*69e0*/  @!P0 BRA `(.L_x_127) ;  /* 0xfffffffc00f08947 */ /* 0x002fea000383ffff */
[----:B------:R-:W-:Y:S05]  /*69f0*/  BRA `(.L_x_152) ;  /* 0xfffffff400c47947 */ /* 0x000fea000383ffff */
.L_x_128:
[----:B0-----:R0:W1:Y:S02]  /*6a00*/  SYNCS.PHASECHK.TRANS64.TRYWAIT P0, [R6+URZ], R5 ;  /* 0x00000005060075a7 */ /* 0x001064000800017f */
[----:B-1----:R-:W-:Y:S05]  /*6a10*/  @!P0 NANOSLEEP.SYNCS 0x989680 ;  /* 0x009896800000895d */ /* 0x002fea0003900000 */
[----:B------:R-:W1:Y:S02]  /*6a20*/  @!P0 SYNCS.PHASECHK.TRANS64 P0, [R6+URZ], R5 ;  /* 0x00000005060085a7 */ /* 0x000e64000800007f */
[----:B-1----:R-:W-:Y:S05]  /*6a30*/  @!P0 BRA `(.L_x_128) ;  /* 0xfffffffc00f08947 */ /* 0x002fea000383ffff */
[----:B------:R-:W-:Y:S05]  /*6a40*/  BRA `(.L_x_153) ;  /* 0xfffffff400d47947 */ /* 0x000fea000383ffff */
.L_x_129:
[----:B0-----:R0:W1:Y:S02]  /*6a50*/  SYNCS.PHASECHK.TRANS64.TRYWAIT P0, [R9+URZ], R4 ;  /* 0x00000004090075a7 */ /* 0x001064000800017f */
[----:B-1----:R-:W-:Y:S05]  /*6a60*/  @!P0 NANOSLEEP.SYNCS 0x989680 ;  /* 0x009896800000895d */ /* 0x002fea0003900000 */
[----:B------:R-:W1:Y:S02]  /*6a70*/  @!P0 SYNCS.PHASECHK.TRANS64 P0, [R9+URZ], R4 ;  /* 0x00000004090085a7 */ /* 0x000e64000800007f */
[----:B-1----:R-:W-:Y:S05]  /*6a80*/  @!P0 BRA `(.L_x_129) ;  /* 0xfffffffc00f08947 */ /* 0x002fea000383ffff */
[----:B------:R-:W-:Y:S05]  /*6a90*/  BRA `(.L_x_154) ;  /* 0xfffffff400e47947 */ /* 0x000fea000383ffff */
.L_x_130:
[----:B0-----:R0:W1:Y:S02]  /*6aa0*/  SYNCS.PHASECHK.TRANS64.TRYWAIT P0, [R6+URZ], R5 ;  /* 0x00000005060075a7 */ /* 0x001064000800017f */
[----:B-1----:R-:W-:Y:S05]  /*6ab0*/  @!P0 NANOSLEEP.SYNCS 0x989680 ;  /* 0x009896800000895d */ /* 0x002fea0003900000 */
[----:B------:R-:W1:Y:S02]  /*6ac0*/  @!P0 SYNCS.PHASECHK.TRANS64 P0, [R6+URZ], R5 ;  /* 0x00000005060085a7 */ /* 0x000e64000800007f */
[----:B-1----:R-:W-:Y:S05]  /*6ad0*/  @!P0 BRA `(.L_x_130) ;  /* 0xfffffffc00f08947 */ /* 0x002fea000383ffff */
[----:B------:R-:W-:Y:S05]  /*6ae0*/  BRA `(.L_x_155) ;  /* 0xfffffff400f47947 */ /* 0x000fea000383ffff */
.L_x_131:
[----:B0-----:R0:W1:Y:S02]  /*6af0*/  SYNCS.PHASECHK.TRANS64.TRYWAIT P0, [R9+URZ], R4 ;  /* 0x00000004090075a7 */ /* 0x001064000800017f */
[----:B-1----:R-:W-:Y:S05]  /*6b00*/  @!P0 NANOSLEEP.SYNCS 0x989680 ;  /* 0x009896800000895d */ /* 0x002fea0003900000 */
[----:B------:R-:W1:Y:S02]  /*6b10*/  @!P0 SYNCS.PHASECHK.TRANS64 P0, [R9+URZ], R4 ;  /* 0x00000004090085a7 */ /* 0x000e64000800007f */
[----:B-1----:R-:W-:Y:S05]  /*6b20*/  @!P0 BRA `(.L_x_131) ;  /* 0xfffffffc00f08947 */ /* 0x002fea000383ffff */
[----:B------:R-:W-:Y:S05]  /*6b30*/  BRA `(.L_x_156) ;  /* 0xfffffff800047947 */ /* 0x000fea000383ffff */
.L_x_132:
[----:B-1----:R1:W2:Y:S02]  /*6b40*/  SYNCS.PHASECHK.TRANS64.TRYWAIT P0, [R6+URZ], R5 ;  /* 0x00000005060075a7 */ /* 0x0022a4000800017f */
[----:B--2---:R-:W-:Y:S05]  /*6b50*/  @!P0 NANOSLEEP.SYNCS 0x989680 ;  /* 0x009896800000895d */ /* 0x004fea0003900000 */
[----:B------:R-:W2:Y:S02]  /*6b60*/  @!P0 SYNCS.PHASECHK.TRANS64 P0, [R6+URZ], R5 ;  /* 0x00000005060085a7 */ /* 0x000ea4000800007f */
[----:B--2---:R-:W-:Y:S05]  /*6b70*/  @!P0 BRA `(.L_x_132) ;  /* 0xfffffffc00f08947 */ /* 0x004fea000383ffff */
[----:B------:R-:W-:Y:S05]  /*6b80*/  BRA `(.L_x_157) ;  /* 0xfffffff8000c7947 */ /* 0x000fea000383ffff */
.L_x_158:
[----:B------:R-:W-:-:S00]  /*6b90*/  BRA `(.L_x_158) ;  /* 0xfffffffc00fc7947 */ /* 0x000fc0000383ffff */
[----:B------:R-:W-:-:S00]  /*6ba0*/  NOP ;  /* 0x0000000000007918 */ /* 0x000fc00000000000 */
        /* <DEDUP_REMOVED lines=13> */
.L_x_159:


//--------------------- .nv.global.init           --------------------------
	.section	.nv.global.init,"aw",@progbits
.nv.global.init:
	.type		$str$22,@object
	.size		$str$22,($str$23 - $str$22)
$str$22:
        /*0000*/ 	.byte	0x6b, 0x5f, 0x74, 0x69, 0x6c, 0x65, 0x5f, 0x63, 0x6f, 0x75, 0x6e, 0x74, 0x20, 0x3e, 0x3d, 0x20
        /*0010*/ 	.byte	0x31, 0x00
	.type		$str$23,@object
	.size		$str$23,(__unnamed_1 - $str$23)
$str$23:
        /*0012*/ 	.byte	0x2f, 0x74, 0x6d, 0x70, 0x2f, 0x63, 0x75, 0x74, 0x6c, 0x61, 0x73, 0x73, 0x5f, 0x73, 0x77, 0x65
        /*0022*/ 	.byte	0x65, 0x70, 0x5f, 0x73, 0x72, 0x63, 0x2f, 0x69, 0x6e, 0x63, 0x6c, 0x75, 0x64, 0x65, 0x2f, 0x63
        /*0032*/ 	.byte	0x75, 0x74, 0x6c, 0x61, 0x73, 0x73, 0x2f, 0x67, 0x65, 0x6d, 0x6d, 0x2f, 0x63, 0x6f, 0x6c, 0x6c
        /*0042*/ 	.byte	0x65, 0x63, 0x74, 0x69, 0x76, 0x65, 0x2f, 0x73, 0x6d, 0x39, 0x30, 0x5f, 0x6d, 0x6d, 0x61, 0x5f
        /*0052*/ 	.byte	0x74, 0x6d, 0x61, 0x5f, 0x67, 0x6d, 0x6d, 0x61, 0x5f, 0x73, 0x73, 0x5f, 0x77, 0x61, 0x72, 0x70
        /*0062*/ 	.byte	0x73, 0x70, 0x65, 0x63, 0x69, 0x61, 0x6c, 0x69, 0x7a, 0x65, 0x64, 0x2e, 0x68, 0x70, 0x70, 0x00
	.type		__unnamed_1,@object
	.size		__unnamed_1,(.L_0 - __unnamed_1)
__unnamed_1:
        /*0072*/ 	.byte	0x76, 0x6f, 0x69, 0x64, 0x20, 0x63, 0x75, 0x74, 0x6c, 0x61, 0x73, 0x73, 0x3a, 0x3a, 0x67, 0x65
        /* <DEDUP_REMOVED lines=180> */
        /*0bc2*/ 	.byte	0x79, 0x5d, 0x00
.L_0:


//--------------------- .nv.shared._ZN7cutlass13device_kernelINS_4gemm6kernel13GemmUniversalIN4cute5tupleIJiiiiEEENS1_10collective13CollectiveMmaINS1_34MainloopSm90TmaGmmaWarpSpecializedILi18ENS5_IJNS4_1CILi1EEESB_SB_EEENS1_35KernelTmaWarpSpecializedCooperativeEEENS5_IJNSA_ILi128EEENSA_ILi64EEENSA_ILi32EEEEEENS_10bfloat16_tENS5_IJlSB_lEEESJ_SK_NS4_8TiledMMAINS4_8MMA_AtomIJNS4_4SM904GMMA27MMA_64x64x16_F32BF16BF16_SSILNSO_5MajorE0ELSQ_0ELNSO_7ScaleInE1ELSR_1EEEEEENS4_6LayoutINS5_IJNSA_ILi2EEESB_SB_EEENS5_IJSB_NSA_ILi0EEESX_EEEEENS5_IJNS4_10UnderscoreES10_S10_EEEEENS4_13SM90_TMA_LOADENS4_14ComposedLayoutINS4_7SwizzleILi2ELi4ELi3EEENS4_18smem_ptr_flag_bitsILi16EEENSU_INS5_IJNSA_ILi8EEESH_EEENS5_IJSH_SB_EEEEEEEvNS4_8identityES13_S1D_vS1E_EENS_8epilogue10collective6detail29Sm90TmaWarpSpecializedAdapterINS1H_15DefaultEpilogueISJ_SK_SK_NS1G_6thread17LinearCombinationISJ_Li1EffLNS1L_9ScaleType4KindE0ELNS_15FloatRoundStyleE2ESJ_EENS1_15EpilogueDefaultEEEEEvvEEEEvNT_6ParamsE --------------------------
	.section	.nv.shared._ZN7cutlass13device_kernelINS_4gemm6kernel13GemmUniversalIN4cute5tupleIJiiiiEEENS1_10collective13CollectiveMmaINS1_34MainloopSm90TmaGmmaWarpSpecializedILi18ENS5_IJNS4_1CILi1EEESB_SB_EEENS1_35KernelTmaWarpSpecializedCooperativeEEENS5_IJNSA_ILi128EEENSA_ILi64EEENSA_ILi32EEEEEENS_10bfloat16_tENS5_IJlSB_lEEESJ_SK_NS4_8TiledMMAINS4_8MMA_AtomIJNS4_4SM904GMMA27MMA_64x64x16_F32BF16BF16_SSILNSO_5MajorE0ELSQ_0ELNSO_7ScaleInE1ELSR_1EEEEEENS4_6LayoutINS5_IJNSA_ILi2EEESB_SB_EEENS5_IJSB_NSA_ILi0EEESX_EEEEENS5_IJNS4_10UnderscoreES10_S10_EEEEENS4_13SM90_TMA_LOADENS4_14ComposedLayoutINS4_7SwizzleILi2ELi4ELi3EEENS4_18smem_ptr_flag_bitsILi16EEENSU_INS5_IJNSA_ILi8EEESH_EEENS5_IJSH_SB_EEEEEEEvNS4_8identityES13_S1D_vS1E_EENS_8epilogue10collective6detail29Sm90TmaWarpSpecializedAdapterINS1H_15DefaultEpilogueISJ_SK_SK_NS1G_6thread17LinearCombinationISJ_Li1EffLNS1L_9ScaleType4KindE0ELNS_15FloatRoundStyleE2ESJ_EENS1_15EpilogueDefaultEEEEEvvEEEEvNT_6ParamsE,"aw",@nobits
	.sectionflags	@""
	.align	16
	.zero		1024


//--------------------- .nv.shared.reserved.0     --------------------------
	.section	.nv.shared.reserved.0,"aw",@nobits
	.weak		__nv_reservedSMEM_offset_0_alias
	.size		__nv_reservedSMEM_offset_0_alias, 0, 0
	.other		__nv_reservedSMEM_offset_0_alias,@"STO_CUDA_RESERVED_SHARED STV_DEFAULT"
__nv_reservedSMEM_offset_0_alias:
	.zero		0


//--------------------- .nv.global                --------------------------
	.section	.nv.global,"aw",@nobits
.nv.global:
	.type		_ZN40_INTERNAL_22d3ae69_4_k_cu_d301063d_292764cute1_E,@object
	.size		_ZN40_INTERNAL_22d3ae69_4_k_cu_d301063d_292764cute1_E,(_ZN40_INTERNAL_22d3ae69_4_k_cu_d301063d_292764cuda3std3__45__cpo6cbeginE - _ZN40_INTERNAL_22d3ae69_4_k_cu_d301063d_292764cute1_E)
_ZN40_INTERNAL_22d3ae69_4_k_cu_d301063d_292764cute1_E:
	.zero		1
	.type		_ZN40_INTERNAL_22d3ae69_4_k_cu_d301063d_292764cuda3std3__45__cpo6cbeginE,@object
	.size		_ZN40_INTERNAL_22d3ae69_4_k_cu_d301063d_292764cuda3std3__45__cpo6cbeginE,(_ZN40_INTERNAL_22d3ae69_4_k_cu_d301063d_292764cuda3std3__48in_placeE - _ZN40_INTERNAL_22d3ae69_4_k_cu_d301063d_292764cuda3std3__45__cpo6cbeginE)
_ZN40_INTERNAL_22d3ae69_4_k_cu_d301063d_292764cuda3std3__45__cpo6cbeginE:
	.zero		1
	.type		_ZN40_INTERNAL_22d3ae69_4_k_cu_d301063d_292764cuda3std3__48in_placeE,@object
	.size		_ZN40_INTERNAL_22d3ae69_4_k_cu_d301063d_292764cuda3std3__48in_placeE,(_ZN40_INTERNAL_22d3ae69_4_k_cu_d301063d_292764cuda3std6ranges3__45__cpo9iter_moveE - _ZN40_INTERNAL_22d3ae69_4_k_cu_d301063d_292764cuda3std3__48in_placeE)
_ZN40_INTERNAL_22d3ae69_4_k_cu_d301063d_292764cuda3std3__48in_placeE:
	.zero		1
	.type		_ZN40_INTERNAL_22d3ae69_4_k_cu_d301063d_292764cuda3std6ranges3__45__cpo9iter_moveE,@object
	.size		_ZN40_INTERNAL_22d3ae69_4_k_cu_d301063d_292764cuda3std6ranges3__45__cpo9iter_moveE,(_ZN40_INTERNAL_22d3ae69_4_k_cu_d301063d_292764cuda3std3__45__cpo5beginE - _ZN40_INTERNAL_22d3ae69_4_k_cu_d301063d_292764cuda3std6ranges3__45__cpo9iter_moveE)
_ZN40_INTERNAL_22d3ae69_4_k_cu_d301063d_292764cuda3std6ranges3__45__cpo9iter_moveE:
	.zero		1
	.type		_ZN40_INTERNAL_22d3ae69_4_k_cu_d301063d_292764cuda3std3__45__cpo5beginE,@object
	.size		_ZN40_INTERNAL_22d3ae69_4_k_cu_d301063d_292764cuda3std3__45__cpo5beginE,(_ZN40_INTERNAL_22d3ae69_4_k_cu_d301063d_292764cuda3std3__442_GLOBAL__N__22d3ae69_4_k_cu_d301063d_292766ignoreE - _ZN40_INTERNAL_22d3ae69_4_k_cu_d301063d_292764cuda3std3__45__cpo5beginE)
_ZN40_INTERNAL_22d3ae69_4_k_cu_d301063d_292764cuda3std3__45__cpo5beginE:
	.zero		1
	.type		_ZN40_INTERNAL_22d3ae69_4_k_cu_d301063d_292764cuda3std3__442_GLOBAL__N__22d3ae69_4_k_cu_d301063d_292766ignoreE,@object
	.size		_ZN40_INTERNAL_22d3ae69_4_k_cu_d301063d_292764cuda3std3__442_GLOBAL__N__22d3ae69_4_k_cu_d301063d_292766ignoreE,(_ZN40_INTERNAL_22d3ae69_4_k_cu_d301063d_292764cute7productE - _ZN40_INTERNAL_22d3ae69_4_k_cu_d301063d_292764cuda3std3__442_GLOBAL__N__22d3ae69_4_k_cu_d301063d_292766ignoreE)
_ZN40_INTERNAL_22d3ae69_4_k_cu_d301063d_292764cuda3std3__442_GLOBAL__N__22d3ae69_4_k_cu_d301063d_292766ignoreE:
	.zero		1
	.type		_ZN40_INTERNAL_22d3ae69_4_k_cu_d301063d_292764cute7productE,@object
	.size		_ZN40_INTERNAL_22d3ae69_4_k_cu_d301063d_292764cute7productE,(_ZN40_INTERNAL_22d3ae69_4_k_cu_d301063d_292764cuda3std3__45__cpo3endE - _ZN40_INTERNAL_22d3ae69_4_k_cu_d301063d_292764cute7productE)
_ZN40_INTERNAL_22d3ae69_4_k_cu_d301063d_292764cute7productE:
	.zero		1
	.type		_ZN40_INTERNAL_22d3ae69_4_k_cu_d301063d_292764cuda3std3__45__cpo3endE,@object
	.size		_ZN40_INTERNAL_22d3ae69_4_k_cu_d301063d_292764cuda3std3__45__cpo3endE,(_ZN40_INTERNAL_22d3ae69_4_k_cu_d301063d_292764cuda3std3__419piecewise_constructE - _ZN40_INTERNAL_22d3ae69_4_k_cu_d301063d_292764cuda3std3__45__cpo3endE)
_ZN40_INTERNAL_22d3ae69_4_k_cu_d301063d_292764cuda3std3__45__cpo3endE:
	.zero		1
	.type		_ZN40_INTERNAL_22d3ae69_4_k_cu_d301063d_292764cuda3std3__419piecewise_constructE,@object
	.size		_ZN40_INTERNAL_22d3ae69_4_k_cu_d301063d_292764cuda3std3__419piecewise_constructE,(_ZN40_INTERNAL_22d3ae69_4_k_cu_d301063d_292764cuda3std3__45__cpo4cendE - _ZN40_INTERNAL_22d3ae69_4_k_cu_d301063d_292764cuda3std3__419piecewise_constructE)
_ZN40_INTERNAL_22d3ae69_4_k_cu_d301063d_292764cuda3std3__419piecewise_constructE:
	.zero		1
	.type		_ZN40_INTERNAL_22d3ae69_4_k_cu_d301063d_292764cuda3std3__45__cpo4cendE,@object
	.size		_ZN40_INTERNAL_22d3ae69_4_k_cu_d301063d_292764cuda3std3__45__cpo4cendE,(_ZN40_INTERNAL_22d3ae69_4_k_cu_d301063d_292764cuda3std6ranges3__45__cpo4swapE - _ZN40_INTERNAL_22d3ae69_4_k_cu_d301063d_292764cuda3std3__45__cpo4cendE)
_ZN40_INTERNAL_22d3ae69_4_k_cu_d301063d_292764cuda3std3__45__cpo4cendE:
	.zero		1
	.type		_ZN40_INTERNAL_22d3ae69_4_k_cu_d301063d_292764cuda3std6ranges3__45__cpo4swapE,@object
	.size		_ZN40_INTERNAL_22d3ae69_4_k_cu_d301063d_292764cuda3std6ranges3__45__cpo4swapE,(.L_8 - _ZN40_INTERNAL_22d3ae69_4_k_cu_d301063d_292764cuda3std6ranges3__45__cpo4swapE)
_ZN40_INTERNAL_22d3ae69_4_k_cu_d301063d_292764cuda3std6ranges3__45__cpo4swapE:
	.zero		1
.L_8:


//--------------------- .nv.constant0._ZN7cutlass13device_kernelINS_4gemm6kernel13GemmUniversalIN4cute5tupleIJiiiiEEENS1_10collective13CollectiveMmaINS1_34MainloopSm90TmaGmmaWarpSpecializedILi18ENS5_IJNS4_1CILi1EEESB_SB_EEENS1_35KernelTmaWarpSpecializedCooperativeEEENS5_IJNSA_ILi128EEENSA_ILi64EEENSA_ILi32EEEEEENS_10bfloat16_tENS5_IJlSB_lEEESJ_SK_NS4_8TiledMMAINS4_8MMA_AtomIJNS4_4SM904GMMA27MMA_64x64x16_F32BF16BF16_SSILNSO_5MajorE0ELSQ_0ELNSO_7ScaleInE1ELSR_1EEEEEENS4_6LayoutINS5_IJNSA_ILi2EEESB_SB_EEENS5_IJSB_NSA_ILi0EEESX_EEEEENS5_IJNS4_10UnderscoreES10_S10_EEEEENS4_13SM90_TMA_LOADENS4_14ComposedLayoutINS4_7SwizzleILi2ELi4ELi3EEENS4_18smem_ptr_flag_bitsILi16EEENSU_INS5_IJNSA_ILi8EEESH_EEENS5_IJSH_SB_EEEEEEEvNS4_8identityES13_S1D_vS1E_EENS_8epilogue10collective6detail29Sm90TmaWarpSpecializedAdapterINS1H_15DefaultEpilogueISJ_SK_SK_NS1G_6thread17LinearCombinationISJ_Li1EffLNS1L_9ScaleType4KindE0ELNS_15FloatRoundStyleE2ESJ_EENS1_15EpilogueDefaultEEEEEvvEEEEvNT_6ParamsE --------------------------
	.section	.nv.constant0._ZN7cutlass13device_kernelINS_4gemm6kernel13GemmUniversalIN4cute5tupleIJiiiiEEENS1_10collective13CollectiveMmaINS1_34MainloopSm90TmaGmmaWarpSpecializedILi18ENS5_IJNS4_1CILi1EEESB_SB_EEENS1_35KernelTmaWarpSpecializedCooperativeEEENS5_IJNSA_ILi128EEENSA_ILi64EEENSA_ILi32EEEEEENS_10bfloat16_tENS5_IJlSB_lEEESJ_SK_NS4_8TiledMMAINS4_8MMA_AtomIJNS4_4SM904GMMA27MMA_64x64x16_F32BF16BF16_SSILNSO_5MajorE0ELSQ_0ELNSO_7ScaleInE1ELSR_1EEEEEENS4_6LayoutINS5_IJNSA_ILi2EEESB_SB_EEENS5_IJSB_NSA_ILi0EEESX_EEEEENS5_IJNS4_10UnderscoreES10_S10_EEEEENS4_13SM90_TMA_LOADENS4_14ComposedLayoutINS4_7SwizzleILi2ELi4ELi3EEENS4_18smem_ptr_flag_bitsILi16EEENSU_INS5_IJNSA_ILi8EEESH_EEENS5_IJSH_SB_EEEEEEEvNS4_8identityES13_S1D_vS1E_EENS_8epilogue10collective6detail29Sm90TmaWarpSpecializedAdapterINS1H_15DefaultEpilogueISJ_SK_SK_NS1G_6thread17LinearCombinationISJ_Li1EffLNS1L_9ScaleType4KindE0ELNS_15FloatRoundStyleE2ESJ_EENS1_15EpilogueDefaultEEEEEvvEEEEvNT_6ParamsE,"a",@progbits
	.sectionflags	@""
	.align	4
.nv.constant0._ZN7cutlass13device_kernelINS_4gemm6kernel13GemmUniversalIN4cute5tupleIJiiiiEEENS1_10collective13CollectiveMmaINS1_34MainloopSm90TmaGmmaWarpSpecializedILi18ENS5_IJNS4_1CILi1EEESB_SB_EEENS1_35KernelTmaWarpSpecializedCooperativeEEENS5_IJNSA_ILi128EEENSA_ILi64EEENSA_ILi32EEEEEENS_10bfloat16_tENS5_IJlSB_lEEESJ_SK_NS4_8TiledMMAINS4_8MMA_AtomIJNS4_4SM904GMMA27MMA_64x64x16_F32BF16BF16_SSILNSO_5MajorE0ELSQ_0ELNSO_7ScaleInE1ELSR_1EEEEEENS4_6LayoutINS5_IJNSA_ILi2EEESB_SB_EEENS5_IJSB_NSA_ILi0EEESX_EEEEENS5_IJNS4_10UnderscoreES10_S10_EEEEENS4_13SM90_TMA_LOADENS4_14ComposedLayoutINS4_7SwizzleILi2ELi4ELi3EEENS4_18smem_ptr_flag_bitsILi16EEENSU_INS5_IJNSA_ILi8EEESH_EEENS5_IJSH_SB_EEEEEEEvNS4_8identityES13_S1D_vS1E_EENS_8epilogue10collective6detail29Sm90TmaWarpSpecializedAdapterINS1H_15DefaultEpilogueISJ_SK_SK_NS1G_6thread17LinearCombinationISJ_Li1EffLNS1L_9ScaleType4KindE0ELNS_15FloatRoundStyleE2ESJ_EENS1_15EpilogueDefaultEEEEEvvEEEEvNT_6ParamsE:
	.zero		1664


//--------------------- SYMBOLS --------------------------

	.type		.nv.reservedSmem.offset0,@object
	.size		.nv.reservedSmem.offset0,0x4
	.type		__assertfail,@function
